//
// Generated by NVIDIA NVVM Compiler
//
// Compiler Build ID: CL-36424714
// Cuda compilation tools, release 13.0, V13.0.88
// Based on NVVM 20.0.0
//

.version 9.0
.target sm_100
.address_size 64

	// .globl	_Z28forwardNoNormReplicateKernelPfiS_iiiiS_S_S_S_

.visible .entry _Z28forwardNoNormReplicateKernelPfiS_iiiiS_S_S_S_(
	.param .u64 .ptr .align 1 _Z28forwardNoNormReplicateKernelPfiS_iiiiS_S_S_S__param_0,
	.param .u32 _Z28forwardNoNormReplicateKernelPfiS_iiiiS_S_S_S__param_1,
	.param .u64 .ptr .align 1 _Z28forwardNoNormReplicateKernelPfiS_iiiiS_S_S_S__param_2,
	.param .u32 _Z28forwardNoNormReplicateKernelPfiS_iiiiS_S_S_S__param_3,
	.param .u32 _Z28forwardNoNormReplicateKernelPfiS_iiiiS_S_S_S__param_4,
	.param .u32 _Z28forwardNoNormReplicateKernelPfiS_iiiiS_S_S_S__param_5,
	.param .u32 _Z28forwardNoNormReplicateKernelPfiS_iiiiS_S_S_S__param_6,
	.param .u64 .ptr .align 1 _Z28forwardNoNormReplicateKernelPfiS_iiiiS_S_S_S__param_7,
	.param .u64 .ptr .align 1 _Z28forwardNoNormReplicateKernelPfiS_iiiiS_S_S_S__param_8,
	.param .u64 .ptr .align 1 _Z28forwardNoNormReplicateKernelPfiS_iiiiS_S_S_S__param_9,
	.param .u64 .ptr .align 1 _Z28forwardNoNormReplicateKernelPfiS_iiiiS_S_S_S__param_10
)
{
	.reg .pred 	%p<6>;
	.reg .b32 	%r<52>;
	.reg .b32 	%f<14>;
	.reg .b64 	%rd<30>;
	.reg .b64 	%fd<9>;

	ld.param.u64 	%rd7, [_Z28forwardNoNormReplicateKernelPfiS_iiiiS_S_S_S__param_0];
	ld.param.u32 	%r6, [_Z28forwardNoNormReplicateKernelPfiS_iiiiS_S_S_S__param_1];
	ld.param.u64 	%rd2, [_Z28forwardNoNormReplicateKernelPfiS_iiiiS_S_S_S__param_2];
	ld.param.u32 	%r4, [_Z28forwardNoNormReplicateKernelPfiS_iiiiS_S_S_S__param_3];
	ld.param.u32 	%r7, [_Z28forwardNoNormReplicateKernelPfiS_iiiiS_S_S_S__param_4];
	ld.param.u32 	%r8, [_Z28forwardNoNormReplicateKernelPfiS_iiiiS_S_S_S__param_5];
	ld.param.u32 	%r9, [_Z28forwardNoNormReplicateKernelPfiS_iiiiS_S_S_S__param_6];
	ld.param.u64 	%rd3, [_Z28forwardNoNormReplicateKernelPfiS_iiiiS_S_S_S__param_7];
	ld.param.u64 	%rd4, [_Z28forwardNoNormReplicateKernelPfiS_iiiiS_S_S_S__param_8];
	ld.param.u64 	%rd5, [_Z28forwardNoNormReplicateKernelPfiS_iiiiS_S_S_S__param_9];
	ld.param.u64 	%rd6, [_Z28forwardNoNormReplicateKernelPfiS_iiiiS_S_S_S__param_10];
	cvta.to.global.u64 	%rd8, %rd7;
	mov.u32 	%r10, %ctaid.x;
	shl.b32 	%r11, %r10, 5;
	mov.u32 	%r12, %tid.x;
	add.s32 	%r1, %r11, %r12;
	mov.u32 	%r13, %ctaid.y;
	shl.b32 	%r14, %r13, 5;
	mov.u32 	%r15, %tid.y;
	add.s32 	%r16, %r14, %r15;
	mov.u32 	%r17, %ctaid.z;
	mov.u32 	%r18, %tid.z;
	add.s32 	%r19, %r17, %r18;
	div.s32 	%r20, %r19, %r9;
	mul.lo.s32 	%r21, %r20, %r6;
	mul.wide.s32 	%rd9, %r21, 4;
	add.s64 	%rd1, %rd8, %rd9;
	setp.ge.s32 	%p1, %r1, %r4;
	setp.ge.s32 	%p2, %r16, %r7;
	or.pred  	%p3, %p1, %p2;
	mul.lo.s32 	%r22, %r9, %r8;
	setp.ge.s32 	%p4, %r19, %r22;
	or.pred  	%p5, %p3, %p4;
	@%p5 bra 	$L__BB0_2;
	cvta.to.global.u64 	%rd10, %rd3;
	cvta.to.global.u64 	%rd11, %rd4;
	cvta.to.global.u64 	%rd12, %rd5;
	cvta.to.global.u64 	%rd13, %rd6;
	cvta.to.global.u64 	%rd14, %rd2;
	mul.wide.u32 	%rd15, %r19, 4;
	add.s64 	%rd16, %rd10, %rd15;
	ld.global.f32 	%f1, [%rd16];
	cvt.rpi.f32.f32 	%f2, %f1;
	cvt.rzi.s32.f32 	%r24, %f2;
	add.s32 	%r25, %r24, %r1;
	add.s32 	%r26, %r4, -1;
	min.s32 	%r27, %r25, %r26;
	max.s32 	%r28, %r27, 0;
	add.s64 	%rd17, %rd11, %rd15;
	ld.global.f32 	%f3, [%rd17];
	cvt.rmi.f32.f32 	%f4, %f3;
	cvt.rzi.s32.f32 	%r29, %f4;
	add.s32 	%r30, %r1, %r29;
	add.s32 	%r31, %r30, 1;
	min.s32 	%r32, %r31, %r4;
	max.s32 	%r33, %r32, 1;
	add.s64 	%rd18, %rd12, %rd15;
	ld.global.f32 	%f5, [%rd18];
	cvt.rpi.f32.f32 	%f6, %f5;
	cvt.rzi.s32.f32 	%r34, %f6;
	add.s32 	%r35, %r34, %r16;
	add.s32 	%r36, %r7, -1;
	min.s32 	%r37, %r35, %r36;
	max.s32 	%r38, %r37, 0;
	add.s64 	%rd19, %rd13, %rd15;
	ld.global.f32 	%f7, [%rd19];
	cvt.rmi.f32.f32 	%f8, %f7;
	cvt.rzi.s32.f32 	%r39, %f8;
	add.s32 	%r40, %r16, %r39;
	add.s32 	%r41, %r40, 1;
	min.s32 	%r42, %r41, %r7;
	max.s32 	%r43, %r42, 1;
	mad.lo.s32 	%r44, %r33, %r7, %r33;
	add.s32 	%r45, %r43, %r44;
	mul.wide.u32 	%rd20, %r45, 4;
	add.s64 	%rd21, %rd1, %rd20;
	ld.global.f32 	%f9, [%rd21];
	cvt.f64.f32 	%fd1, %f9;
	add.f64 	%fd2, %fd1, 0d0000000000000000;
	mad.lo.s32 	%r46, %r28, %r7, %r28;
	add.s32 	%r47, %r43, %r46;
	mul.wide.u32 	%rd22, %r47, 4;
	add.s64 	%rd23, %rd1, %rd22;
	ld.global.f32 	%f10, [%rd23];
	cvt.f64.f32 	%fd3, %f10;
	sub.f64 	%fd4, %fd2, %fd3;
	add.s32 	%r48, %r44, %r38;
	mul.wide.u32 	%rd24, %r48, 4;
	add.s64 	%rd25, %rd1, %rd24;
	ld.global.f32 	%f11, [%rd25];
	cvt.f64.f32 	%fd5, %f11;
	sub.f64 	%fd6, %fd4, %fd5;
	add.s32 	%r49, %r38, %r46;
	mul.wide.u32 	%rd26, %r49, 4;
	add.s64 	%rd27, %rd1, %rd26;
	ld.global.f32 	%f12, [%rd27];
	cvt.f64.f32 	%fd7, %f12;
	add.f64 	%fd8, %fd6, %fd7;
	cvt.rn.f32.f64 	%f13, %fd8;
	mad.lo.s32 	%r50, %r4, %r19, %r1;
	mad.lo.s32 	%r51, %r50, %r7, %r16;
	mul.wide.s32 	%rd28, %r51, 4;
	add.s64 	%rd29, %rd14, %rd28;
	st.global.f32 	[%rd29], %f13;
$L__BB0_2:
	ret;

}
	// .globl	_Z32forwardNoNormReplicateFracKernelPfiS_iiiiS_S_S_S_S_iiPKf
.visible .entry _Z32forwardNoNormReplicateFracKernelPfiS_iiiiS_S_S_S_S_iiPKf(
	.param .u64 .ptr .align 1 _Z32forwardNoNormReplicateFracKernelPfiS_iiiiS_S_S_S_S_iiPKf_param_0,
	.param .u32 _Z32forwardNoNormReplicateFracKernelPfiS_iiiiS_S_S_S_S_iiPKf_param_1,
	.param .u64 .ptr .align 1 _Z32forwardNoNormReplicateFracKernelPfiS_iiiiS_S_S_S_S_iiPKf_param_2,
	.param .u32 _Z32forwardNoNormReplicateFracKernelPfiS_iiiiS_S_S_S_S_iiPKf_param_3,
	.param .u32 _Z32forwardNoNormReplicateFracKernelPfiS_iiiiS_S_S_S_S_iiPKf_param_4,
	.param .u32 _Z32forwardNoNormReplicateFracKernelPfiS_iiiiS_S_S_S_S_iiPKf_param_5,
	.param .u32 _Z32forwardNoNormReplicateFracKernelPfiS_iiiiS_S_S_S_S_iiPKf_param_6,
	.param .u64 .ptr .align 1 _Z32forwardNoNormReplicateFracKernelPfiS_iiiiS_S_S_S_S_iiPKf_param_7,
	.param .u64 .ptr .align 1 _Z32forwardNoNormReplicateFracKernelPfiS_iiiiS_S_S_S_S_iiPKf_param_8,
	.param .u64 .ptr .align 1 _Z32forwardNoNormReplicateFracKernelPfiS_iiiiS_S_S_S_S_iiPKf_param_9,
	.param .u64 .ptr .align 1 _Z32forwardNoNormReplicateFracKernelPfiS_iiiiS_S_S_S_S_iiPKf_param_10,
	.param .u64 .ptr .align 1 _Z32forwardNoNormReplicateFracKernelPfiS_iiiiS_S_S_S_S_iiPKf_param_11,
	.param .u32 _Z32forwardNoNormReplicateFracKernelPfiS_iiiiS_S_S_S_S_iiPKf_param_12,
	.param .u32 _Z32forwardNoNormReplicateFracKernelPfiS_iiiiS_S_S_S_S_iiPKf_param_13,
	.param .u64 .ptr .align 1 _Z32forwardNoNormReplicateFracKernelPfiS_iiiiS_S_S_S_S_iiPKf_param_14
)
{
	.reg .pred 	%p<32>;
	.reg .b32 	%r<80>;
	.reg .b32 	%f<73>;
	.reg .b64 	%rd<72>;
	.reg .b64 	%fd<25>;

	ld.param.u64 	%rd9, [_Z32forwardNoNormReplicateFracKernelPfiS_iiiiS_S_S_S_S_iiPKf_param_0];
	ld.param.u32 	%r13, [_Z32forwardNoNormReplicateFracKernelPfiS_iiiiS_S_S_S_S_iiPKf_param_1];
	ld.param.u32 	%r10, [_Z32forwardNoNormReplicateFracKernelPfiS_iiiiS_S_S_S_S_iiPKf_param_3];
	ld.param.u32 	%r11, [_Z32forwardNoNormReplicateFracKernelPfiS_iiiiS_S_S_S_S_iiPKf_param_4];
	ld.param.u32 	%r14, [_Z32forwardNoNormReplicateFracKernelPfiS_iiiiS_S_S_S_S_iiPKf_param_5];
	ld.param.u32 	%r15, [_Z32forwardNoNormReplicateFracKernelPfiS_iiiiS_S_S_S_S_iiPKf_param_6];
	ld.param.u64 	%rd5, [_Z32forwardNoNormReplicateFracKernelPfiS_iiiiS_S_S_S_S_iiPKf_param_8];
	ld.param.u64 	%rd10, [_Z32forwardNoNormReplicateFracKernelPfiS_iiiiS_S_S_S_S_iiPKf_param_11];
	ld.param.u32 	%r12, [_Z32forwardNoNormReplicateFracKernelPfiS_iiiiS_S_S_S_S_iiPKf_param_12];
	ld.param.u32 	%r16, [_Z32forwardNoNormReplicateFracKernelPfiS_iiiiS_S_S_S_S_iiPKf_param_13];
	ld.param.u64 	%rd8, [_Z32forwardNoNormReplicateFracKernelPfiS_iiiiS_S_S_S_S_iiPKf_param_14];
	cvta.to.global.u64 	%rd11, %rd10;
	cvta.to.global.u64 	%rd12, %rd9;
	mov.u32 	%r17, %ctaid.x;
	shl.b32 	%r18, %r17, 10;
	mov.u32 	%r19, %tid.x;
	or.b32  	%r20, %r18, %r19;
	div.s32 	%r21, %r20, %r11;
	mul.lo.s32 	%r22, %r21, %r11;
	sub.s32 	%r1, %r20, %r22;
	div.s32 	%r23, %r21, %r10;
	mul.lo.s32 	%r24, %r23, %r10;
	sub.s32 	%r2, %r21, %r24;
	div.s32 	%r25, %r23, %r15;
	mul.lo.s32 	%r26, %r25, %r13;
	mul.wide.s32 	%rd13, %r26, 4;
	add.s64 	%rd1, %rd12, %rd13;
	mul.lo.s32 	%r27, %r25, %r16;
	mul.wide.s32 	%rd14, %r27, 4;
	add.s64 	%rd2, %rd11, %rd14;
	or.b32  	%r28, %r11, %r10;
	setp.lt.s32 	%p1, %r28, 0;
	mul.lo.s32 	%r29, %r15, %r14;
	setp.ge.s32 	%p2, %r23, %r29;
	or.pred  	%p3, %p1, %p2;
	@%p3 bra 	$L__BB1_10;
	ld.param.u64 	%rd71, [_Z32forwardNoNormReplicateFracKernelPfiS_iiiiS_S_S_S_S_iiPKf_param_10];
	ld.param.u64 	%rd70, [_Z32forwardNoNormReplicateFracKernelPfiS_iiiiS_S_S_S_S_iiPKf_param_9];
	ld.param.u64 	%rd69, [_Z32forwardNoNormReplicateFracKernelPfiS_iiiiS_S_S_S_S_iiPKf_param_7];
	cvta.to.global.u64 	%rd15, %rd8;
	cvta.to.global.u64 	%rd16, %rd69;
	cvta.to.global.u64 	%rd17, %rd70;
	cvta.to.global.u64 	%rd18, %rd5;
	cvta.to.global.u64 	%rd19, %rd71;
	mad.lo.s32 	%r4, %r2, %r11, %r1;
	mul.wide.s32 	%rd20, %r4, 4;
	add.s64 	%rd21, %rd15, %rd20;
	ld.global.f32 	%f15, [%rd21];
	mul.wide.s32 	%rd22, %r23, 4;
	add.s64 	%rd23, %rd16, %rd22;
	ld.global.f32 	%f16, [%rd23];
	mul.f32 	%f17, %f15, %f16;
	cvt.rpi.f32.f32 	%f18, %f17;
	cvt.rzi.s32.f32 	%r31, %f18;
	cvt.rn.f32.s32 	%f19, %r31;
	sub.f32 	%f1, %f19, %f17;
	add.s64 	%rd24, %rd17, %rd22;
	ld.global.f32 	%f20, [%rd24];
	mul.f32 	%f21, %f15, %f20;
	cvt.rpi.f32.f32 	%f22, %f21;
	cvt.rzi.s32.f32 	%r32, %f22;
	cvt.rn.f32.s32 	%f23, %r32;
	sub.f32 	%f2, %f23, %f21;
	add.s64 	%rd25, %rd18, %rd22;
	ld.global.f32 	%f24, [%rd25];
	mul.f32 	%f25, %f15, %f24;
	cvt.rmi.f32.f32 	%f26, %f25;
	sub.f32 	%f3, %f25, %f26;
	cvt.rzi.s32.f32 	%r33, %f26;
	add.s64 	%rd26, %rd19, %rd22;
	ld.global.f32 	%f27, [%rd26];
	mul.f32 	%f28, %f15, %f27;
	cvt.rmi.f32.f32 	%f29, %f28;
	sub.f32 	%f4, %f28, %f29;
	cvt.rzi.s32.f32 	%r34, %f29;
	add.s32 	%r5, %r31, %r2;
	add.s32 	%r35, %r10, -1;
	min.s32 	%r36, %r5, %r35;
	max.s32 	%r37, %r36, 0;
	add.s32 	%r38, %r2, %r33;
	add.s32 	%r6, %r38, 1;
	min.s32 	%r39, %r6, %r10;
	max.s32 	%r40, %r39, 1;
	add.s32 	%r7, %r32, %r1;
	add.s32 	%r41, %r11, -1;
	min.s32 	%r42, %r7, %r41;
	max.s32 	%r43, %r42, 0;
	add.s32 	%r44, %r1, %r34;
	add.s32 	%r8, %r44, 1;
	min.s32 	%r45, %r8, %r11;
	max.s32 	%r46, %r45, 1;
	mad.lo.s32 	%r47, %r40, %r11, %r40;
	add.s32 	%r48, %r47, %r46;
	mul.wide.s32 	%rd27, %r48, 4;
	add.s64 	%rd28, %rd1, %rd27;
	ld.global.f32 	%f30, [%rd28];
	cvt.f64.f32 	%fd5, %f30;
	add.f64 	%fd6, %fd5, 0d0000000000000000;
	mad.lo.s32 	%r49, %r37, %r11, %r37;
	add.s32 	%r50, %r46, %r49;
	mul.wide.s32 	%rd29, %r50, 4;
	add.s64 	%rd30, %rd1, %rd29;
	ld.global.f32 	%f31, [%rd30];
	cvt.f64.f32 	%fd7, %f31;
	sub.f64 	%fd8, %fd6, %fd7;
	add.s32 	%r51, %r47, %r43;
	mul.wide.s32 	%rd31, %r51, 4;
	add.s64 	%rd32, %rd1, %rd31;
	ld.global.f32 	%f32, [%rd32];
	cvt.f64.f32 	%fd9, %f32;
	sub.f64 	%fd10, %fd8, %fd9;
	add.s32 	%r52, %r49, %r43;
	mul.wide.s32 	%rd33, %r52, 4;
	add.s64 	%rd34, %rd1, %rd33;
	ld.global.f32 	%f33, [%rd34];
	cvt.f64.f32 	%fd11, %f33;
	add.f64 	%fd12, %fd10, %fd11;
	add.s32 	%r53, %r38, 2;
	min.s32 	%r54, %r53, %r10;
	max.s32 	%r55, %r54, 1;
	mad.lo.s32 	%r56, %r55, %r11, %r55;
	add.s32 	%r57, %r56, %r46;
	mul.wide.s32 	%rd35, %r57, 4;
	add.s64 	%rd36, %rd1, %rd35;
	ld.global.f32 	%f34, [%rd36];
	sub.f32 	%f35, %f34, %f30;
	add.s32 	%r58, %r56, %r43;
	mul.wide.s32 	%rd37, %r58, 4;
	add.s64 	%rd38, %rd1, %rd37;
	ld.global.f32 	%f36, [%rd38];
	sub.f32 	%f37, %f35, %f36;
	add.f32 	%f38, %f37, %f32;
	mul.f32 	%f39, %f3, %f38;
	cvt.f64.f32 	%fd13, %f39;
	add.f64 	%fd14, %fd12, %fd13;
	add.s32 	%r59, %r44, 2;
	min.s32 	%r60, %r59, %r11;
	max.s32 	%r61, %r60, 1;
	add.s32 	%r62, %r61, %r47;
	mul.wide.s32 	%rd39, %r62, 4;
	add.s64 	%rd40, %rd1, %rd39;
	ld.global.f32 	%f40, [%rd40];
	sub.f32 	%f41, %f40, %f30;
	add.s32 	%r63, %r61, %r49;
	mul.wide.s32 	%rd41, %r63, 4;
	add.s64 	%rd42, %rd1, %rd41;
	ld.global.f32 	%f42, [%rd42];
	sub.f32 	%f43, %f41, %f42;
	add.f32 	%f44, %f43, %f31;
	mul.f32 	%f45, %f4, %f44;
	cvt.f64.f32 	%fd15, %f45;
	add.f64 	%fd16, %fd14, %fd15;
	add.s32 	%r9, %r5, -1;
	min.s32 	%r64, %r9, %r35;
	max.s32 	%r65, %r64, 0;
	mad.lo.s32 	%r66, %r65, %r11, %r65;
	add.s32 	%r67, %r46, %r66;
	mul.wide.s32 	%rd43, %r67, 4;
	add.s64 	%rd44, %rd1, %rd43;
	ld.global.f32 	%f46, [%rd44];
	sub.f32 	%f47, %f31, %f46;
	sub.f32 	%f48, %f47, %f33;
	add.s32 	%r68, %r66, %r43;
	mul.wide.s32 	%rd45, %r68, 4;
	add.s64 	%rd46, %rd1, %rd45;
	ld.global.f32 	%f49, [%rd46];
	add.f32 	%f50, %f48, %f49;
	mul.f32 	%f51, %f1, %f50;
	cvt.f64.f32 	%fd17, %f51;
	add.f64 	%fd18, %fd16, %fd17;
	add.s32 	%r69, %r7, -1;
	min.s32 	%r70, %r69, %r41;
	max.s32 	%r71, %r70, 0;
	add.s32 	%r72, %r47, %r71;
	mul.wide.s32 	%rd47, %r72, 4;
	add.s64 	%rd48, %rd1, %rd47;
	ld.global.f32 	%f52, [%rd48];
	sub.f32 	%f53, %f32, %f52;
	sub.f32 	%f54, %f53, %f33;
	add.s32 	%r73, %r71, %r49;
	mul.wide.s32 	%rd49, %r73, 4;
	add.s64 	%rd50, %rd1, %rd49;
	ld.global.f32 	%f55, [%rd50];
	add.f32 	%f56, %f54, %f55;
	mul.f32 	%f57, %f2, %f56;
	cvt.f64.f32 	%fd19, %f57;
	add.f64 	%fd1, %fd18, %fd19;
	setp.ge.s32 	%p4, %r6, %r10;
	setp.ge.s32 	%p5, %r8, %r11;
	or.pred  	%p6, %p4, %p5;
	setp.lt.s32 	%p7, %r6, 1;
	or.pred  	%p8, %p7, %p6;
	setp.lt.s32 	%p9, %r8, 1;
	or.pred  	%p10, %p9, %p8;
	mov.f32 	%f69, 0f00000000;
	@%p10 bra 	$L__BB1_3;
	mad.lo.s32 	%r74, %r6, %r12, %r8;
	mul.wide.s32 	%rd51, %r74, 4;
	add.s64 	%rd52, %rd2, %rd51;
	ld.global.f32 	%f69, [%rd52];
$L__BB1_3:
	setp.lt.s32 	%p11, %r8, 1;
	setp.ge.s32 	%p12, %r8, %r11;
	mul.f32 	%f59, %f3, %f4;
	mul.f32 	%f60, %f59, %f69;
	cvt.f64.f32 	%fd20, %f60;
	add.f64 	%fd2, %fd1, %fd20;
	setp.ge.s32 	%p13, %r5, %r10;
	setp.lt.s32 	%p14, %r5, 1;
	or.pred  	%p15, %p12, %p13;
	or.pred  	%p16, %p15, %p14;
	or.pred  	%p17, %p11, %p16;
	mov.f32 	%f70, 0f00000000;
	@%p17 bra 	$L__BB1_5;
	mad.lo.s32 	%r75, %r9, %r12, %r8;
	mul.wide.s32 	%rd53, %r75, 4;
	add.s64 	%rd54, %rd2, %rd53;
	ld.global.f32 	%f70, [%rd54];
$L__BB1_5:
	setp.lt.s32 	%p18, %r6, 1;
	setp.ge.s32 	%p19, %r6, %r10;
	mul.f32 	%f62, %f1, %f4;
	mul.f32 	%f63, %f62, %f70;
	cvt.f64.f32 	%fd21, %f63;
	add.f64 	%fd3, %fd2, %fd21;
	setp.ge.s32 	%p20, %r7, %r11;
	or.pred  	%p21, %p20, %p19;
	or.pred  	%p22, %p18, %p21;
	setp.lt.s32 	%p23, %r7, 1;
	or.pred  	%p24, %p23, %p22;
	mov.f32 	%f71, 0f00000000;
	@%p24 bra 	$L__BB1_7;
	mul.lo.s32 	%r76, %r6, %r12;
	cvt.s64.s32 	%rd55, %r76;
	cvt.u64.u32 	%rd56, %r7;
	add.s64 	%rd57, %rd55, %rd56;
	shl.b64 	%rd58, %rd57, 2;
	add.s64 	%rd59, %rd2, %rd58;
	ld.global.f32 	%f71, [%rd59+-4];
$L__BB1_7:
	setp.lt.s32 	%p25, %r7, 1;
	setp.ge.s32 	%p26, %r7, %r11;
	setp.lt.s32 	%p27, %r5, 1;
	setp.ge.s32 	%p28, %r5, %r10;
	mul.f32 	%f65, %f3, %f2;
	mul.f32 	%f66, %f65, %f71;
	cvt.f64.f32 	%fd22, %f66;
	add.f64 	%fd4, %fd3, %fd22;
	mul.f32 	%f11, %f1, %f2;
	or.pred  	%p29, %p26, %p28;
	or.pred  	%p30, %p29, %p27;
	or.pred  	%p31, %p25, %p30;
	mov.f32 	%f72, 0f00000000;
	@%p31 bra 	$L__BB1_9;
	mul.lo.s32 	%r77, %r9, %r12;
	cvt.s64.s32 	%rd60, %r77;
	cvt.u64.u32 	%rd61, %r7;
	add.s64 	%rd62, %rd60, %rd61;
	shl.b64 	%rd63, %rd62, 2;
	add.s64 	%rd64, %rd2, %rd63;
	ld.global.f32 	%f72, [%rd64+-4];
$L__BB1_9:
	ld.param.u64 	%rd68, [_Z32forwardNoNormReplicateFracKernelPfiS_iiiiS_S_S_S_S_iiPKf_param_2];
	mul.f32 	%f67, %f11, %f72;
	cvt.f64.f32 	%fd23, %f67;
	add.f64 	%fd24, %fd4, %fd23;
	cvt.rn.f32.f64 	%f68, %fd24;
	mul.lo.s32 	%r78, %r11, %r10;
	mad.lo.s32 	%r79, %r78, %r23, %r4;
	cvta.to.global.u64 	%rd65, %rd68;
	mul.wide.s32 	%rd66, %r79, 4;
	add.s64 	%rd67, %rd65, %rd66;
	st.global.f32 	[%rd67], %f68;
$L__BB1_10:
	ret;

}
	// .globl	updateGradInputKernel
.visible .entry updateGradInputKernel(
	.param .u64 .ptr .align 1 updateGradInputKernel_param_0,
	.param .u64 .ptr .align 1 updateGradInputKernel_param_1,
	.param .u32 updateGradInputKernel_param_2,
	.param .u32 updateGradInputKernel_param_3,
	.param .u32 updateGradInputKernel_param_4,
	.param .u64 .ptr .align 1 updateGradInputKernel_param_5,
	.param .u64 .ptr .align 1 updateGradInputKernel_param_6,
	.param .u64 .ptr .align 1 updateGradInputKernel_param_7,
	.param .u64 .ptr .align 1 updateGradInputKernel_param_8
)
{
	.reg .pred 	%p<29>;
	.reg .b32 	%r<136>;
	.reg .b32 	%f<53>;
	.reg .b64 	%rd<75>;
	.reg .b64 	%fd<36>;

	ld.param.u64 	%rd25, [updateGradInputKernel_param_0];
	ld.param.u32 	%r11, [updateGradInputKernel_param_2];
	ld.param.u32 	%r14, [updateGradInputKernel_param_3];
	ld.param.u32 	%r13, [updateGradInputKernel_param_4];
	ld.param.u64 	%rd26, [updateGradInputKernel_param_5];
	ld.param.u64 	%rd24, [updateGradInputKernel_param_6];
	ld.param.u64 	%rd27, [updateGradInputKernel_param_7];
	ld.param.u64 	%rd28, [updateGradInputKernel_param_8];
	cvta.to.global.u64 	%rd72, %rd25;
	cvta.to.global.u64 	%rd2, %rd27;
	cvta.to.global.u64 	%rd3, %rd26;
	cvta.to.global.u64 	%rd4, %rd28;
	cvta.to.global.u64 	%rd5, %rd24;
	mov.u32 	%r15, %ctaid.x;
	shl.b32 	%r16, %r15, 5;
	mov.u32 	%r17, %tid.x;
	add.s32 	%r1, %r16, %r17;
	mov.u32 	%r18, %ctaid.y;
	shl.b32 	%r19, %r18, 5;
	mov.u32 	%r20, %tid.y;
	add.s32 	%r21, %r19, %r20;
	setp.ge.s32 	%p1, %r1, %r11;
	setp.ge.s32 	%p2, %r21, %r14;
	or.pred  	%p3, %p1, %p2;
	@%p3 bra 	$L__BB2_10;
	setp.lt.s32 	%p4, %r13, 1;
	mov.f32 	%f52, 0f00000000;
	@%p4 bra 	$L__BB2_9;
	add.s32 	%r3, %r11, -1;
	add.s32 	%r4, %r11, 66;
	add.s32 	%r5, %r14, -1;
	add.s32 	%r6, %r14, 66;
	add.s32 	%r7, %r14, 1;
	setp.eq.s32 	%p5, %r13, 1;
	mov.f64 	%fd35, 0d0000000000000000;
	mov.b64 	%rd74, 0;
	@%p5 bra 	$L__BB2_6;
	and.b32  	%r22, %r13, 2147483646;
	neg.s32 	%r135, %r22;
	add.s64 	%rd71, %rd5, 4;
	add.s64 	%rd70, %rd2, 4;
	add.s64 	%rd69, %rd4, 4;
	add.s64 	%rd68, %rd3, 4;
	mov.f64 	%fd35, 0d0000000000000000;
$L__BB2_4:
	setp.eq.s32 	%p6, %r21, %r5;
	setp.eq.s32 	%p7, %r21, 0;
	setp.eq.s32 	%p8, %r1, %r3;
	setp.eq.s32 	%p9, %r1, 0;
	ld.global.f32 	%f4, [%rd71+-4];
	neg.f32 	%f5, %f4;
	cvt.rpi.f32.f32 	%f6, %f5;
	cvt.rzi.s32.f32 	%r23, %f6;
	ld.global.f32 	%f7, [%rd69+-4];
	neg.f32 	%f8, %f7;
	cvt.rpi.f32.f32 	%f9, %f8;
	cvt.rzi.s32.f32 	%r25, %f9;
	ld.global.f32 	%f10, [%rd68+-4];
	neg.f32 	%f11, %f10;
	cvt.rmi.f32.f32 	%f12, %f11;
	cvt.rzi.s32.f32 	%r27, %f12;
	add.s32 	%r29, %r27, 1;
	ld.global.f32 	%f13, [%rd70+-4];
	neg.f32 	%f14, %f13;
	cvt.rmi.f32.f32 	%f15, %f14;
	cvt.rzi.s32.f32 	%r30, %f15;
	add.s32 	%r32, %r30, 1;
	setp.gt.s32 	%p10, %r27, -2;
	setp.lt.s32 	%p11, %r23, 1;
	selp.b32 	%r33, 0, %r23, %p10;
	selp.b32 	%r34, %r33, %r23, %p9;
	selp.b32 	%r35, %r4, %r29, %p11;
	selp.b32 	%r36, %r35, %r29, %p8;
	setp.gt.s32 	%p12, %r30, -2;
	setp.lt.s32 	%p13, %r25, 1;
	selp.b32 	%r37, 0, %r25, %p12;
	selp.b32 	%r38, %r37, %r25, %p7;
	selp.b32 	%r39, %r6, %r32, %p13;
	selp.b32 	%r40, %r39, %r32, %p6;
	add.s32 	%r41, %r34, %r1;
	min.s32 	%r42, %r41, %r11;
	max.s32 	%r43, %r42, 0;
	add.s32 	%r44, %r36, %r1;
	min.s32 	%r45, %r44, %r11;
	max.s32 	%r46, %r45, 0;
	add.s32 	%r47, %r38, %r21;
	min.s32 	%r48, %r47, %r14;
	max.s32 	%r49, %r48, 0;
	add.s32 	%r50, %r40, %r21;
	min.s32 	%r51, %r50, %r14;
	max.s32 	%r52, %r51, 0;
	mul.lo.s32 	%r53, %r46, %r7;
	add.s32 	%r54, %r53, %r52;
	mul.wide.u32 	%rd30, %r54, 4;
	add.s64 	%rd31, %rd72, %rd30;
	ld.global.f32 	%f16, [%rd31];
	cvt.f64.f32 	%fd10, %f16;
	add.f64 	%fd11, %fd35, %fd10;
	mul.lo.s32 	%r55, %r43, %r7;
	add.s32 	%r56, %r55, %r52;
	mul.wide.u32 	%rd32, %r56, 4;
	add.s64 	%rd33, %rd72, %rd32;
	ld.global.f32 	%f17, [%rd33];
	cvt.f64.f32 	%fd12, %f17;
	sub.f64 	%fd13, %fd11, %fd12;
	add.s32 	%r57, %r49, %r53;
	mul.wide.u32 	%rd34, %r57, 4;
	add.s64 	%rd35, %rd72, %rd34;
	ld.global.f32 	%f18, [%rd35];
	cvt.f64.f32 	%fd14, %f18;
	sub.f64 	%fd15, %fd13, %fd14;
	add.s32 	%r58, %r55, %r49;
	mul.wide.u32 	%rd36, %r58, 4;
	add.s64 	%rd37, %rd72, %rd36;
	ld.global.f32 	%f19, [%rd37];
	cvt.f64.f32 	%fd16, %f19;
	add.f64 	%fd17, %fd15, %fd16;
	ld.global.f32 	%f20, [%rd71];
	neg.f32 	%f21, %f20;
	cvt.rpi.f32.f32 	%f22, %f21;
	cvt.rzi.s32.f32 	%r59, %f22;
	ld.global.f32 	%f23, [%rd69];
	neg.f32 	%f24, %f23;
	cvt.rpi.f32.f32 	%f25, %f24;
	cvt.rzi.s32.f32 	%r61, %f25;
	ld.global.f32 	%f26, [%rd68];
	neg.f32 	%f27, %f26;
	cvt.rmi.f32.f32 	%f28, %f27;
	cvt.rzi.s32.f32 	%r63, %f28;
	add.s32 	%r65, %r63, 1;
	ld.global.f32 	%f29, [%rd70];
	neg.f32 	%f30, %f29;
	cvt.rmi.f32.f32 	%f31, %f30;
	cvt.rzi.s32.f32 	%r66, %f31;
	add.s32 	%r68, %r66, 1;
	setp.gt.s32 	%p14, %r63, -2;
	setp.lt.s32 	%p15, %r59, 1;
	selp.b32 	%r69, 0, %r59, %p14;
	selp.b32 	%r70, %r69, %r59, %p9;
	selp.b32 	%r71, %r4, %r65, %p15;
	selp.b32 	%r72, %r71, %r65, %p8;
	setp.gt.s32 	%p16, %r66, -2;
	setp.lt.s32 	%p17, %r61, 1;
	selp.b32 	%r73, 0, %r61, %p16;
	selp.b32 	%r74, %r73, %r61, %p7;
	selp.b32 	%r75, %r6, %r68, %p17;
	selp.b32 	%r76, %r75, %r68, %p6;
	add.s32 	%r77, %r70, %r1;
	min.s32 	%r78, %r77, %r11;
	max.s32 	%r79, %r78, 0;
	add.s32 	%r80, %r72, %r1;
	min.s32 	%r81, %r80, %r11;
	max.s32 	%r82, %r81, 0;
	add.s32 	%r83, %r74, %r21;
	min.s32 	%r84, %r83, %r14;
	max.s32 	%r85, %r84, 0;
	add.s32 	%r86, %r76, %r21;
	min.s32 	%r87, %r86, %r14;
	max.s32 	%r88, %r87, 0;
	mul.lo.s32 	%r89, %r82, %r7;
	add.s32 	%r90, %r89, %r88;
	mul.wide.u32 	%rd38, %r90, 4;
	mad.lo.s32 	%r91, %r7, %r11, %r7;
	mul.wide.s32 	%rd39, %r91, 4;
	add.s64 	%rd40, %rd72, %rd39;
	add.s64 	%rd41, %rd40, %rd38;
	ld.global.f32 	%f32, [%rd41];
	cvt.f64.f32 	%fd18, %f32;
	add.f64 	%fd19, %fd17, %fd18;
	mul.lo.s32 	%r92, %r79, %r7;
	add.s32 	%r93, %r92, %r88;
	mul.wide.u32 	%rd42, %r93, 4;
	add.s64 	%rd43, %rd40, %rd42;
	ld.global.f32 	%f33, [%rd43];
	cvt.f64.f32 	%fd20, %f33;
	sub.f64 	%fd21, %fd19, %fd20;
	add.s32 	%r94, %r85, %r89;
	mul.wide.u32 	%rd44, %r94, 4;
	add.s64 	%rd45, %rd40, %rd44;
	ld.global.f32 	%f34, [%rd45];
	cvt.f64.f32 	%fd22, %f34;
	sub.f64 	%fd23, %fd21, %fd22;
	add.s32 	%r95, %r92, %r85;
	mul.wide.u32 	%rd46, %r95, 4;
	add.s64 	%rd47, %rd40, %rd46;
	ld.global.f32 	%f35, [%rd47];
	cvt.f64.f32 	%fd24, %f35;
	add.f64 	%fd35, %fd23, %fd24;
	mul.wide.s32 	%rd48, %r91, 8;
	add.s64 	%rd72, %rd72, %rd48;
	add.s32 	%r135, %r135, 2;
	add.s64 	%rd71, %rd71, 8;
	add.s64 	%rd70, %rd70, 8;
	add.s64 	%rd69, %rd69, 8;
	add.s64 	%rd68, %rd68, 8;
	setp.ne.s32 	%p18, %r135, 0;
	@%p18 bra 	$L__BB2_4;
	and.b32  	%r96, %r13, 2147483646;
	cvt.u64.u32 	%rd74, %r96;
$L__BB2_6:
	and.b32  	%r97, %r13, 1;
	setp.eq.b32 	%p19, %r97, 1;
	not.pred 	%p20, %p19;
	@%p20 bra 	$L__BB2_8;
	ld.param.u64 	%rd67, [updateGradInputKernel_param_6];
	setp.eq.s32 	%p21, %r21, %r5;
	setp.eq.s32 	%p22, %r21, 0;
	setp.eq.s32 	%p23, %r1, %r3;
	setp.eq.s32 	%p24, %r1, 0;
	cvta.to.global.u64 	%rd49, %rd67;
	shl.b64 	%rd50, %rd74, 2;
	add.s64 	%rd51, %rd49, %rd50;
	ld.global.f32 	%f36, [%rd51];
	neg.f32 	%f37, %f36;
	cvt.rpi.f32.f32 	%f38, %f37;
	cvt.rzi.s32.f32 	%r98, %f38;
	add.s64 	%rd52, %rd4, %rd50;
	ld.global.f32 	%f39, [%rd52];
	neg.f32 	%f40, %f39;
	cvt.rpi.f32.f32 	%f41, %f40;
	cvt.rzi.s32.f32 	%r100, %f41;
	add.s64 	%rd53, %rd3, %rd50;
	ld.global.f32 	%f42, [%rd53];
	neg.f32 	%f43, %f42;
	cvt.rmi.f32.f32 	%f44, %f43;
	cvt.rzi.s32.f32 	%r102, %f44;
	add.s32 	%r104, %r102, 1;
	add.s64 	%rd54, %rd2, %rd50;
	ld.global.f32 	%f45, [%rd54];
	neg.f32 	%f46, %f45;
	cvt.rmi.f32.f32 	%f47, %f46;
	cvt.rzi.s32.f32 	%r105, %f47;
	add.s32 	%r107, %r105, 1;
	setp.gt.s32 	%p25, %r102, -2;
	setp.lt.s32 	%p26, %r98, 1;
	selp.b32 	%r108, 0, %r98, %p25;
	selp.b32 	%r109, %r108, %r98, %p24;
	selp.b32 	%r110, %r4, %r104, %p26;
	selp.b32 	%r111, %r110, %r104, %p23;
	setp.gt.s32 	%p27, %r105, -2;
	setp.lt.s32 	%p28, %r100, 1;
	selp.b32 	%r112, 0, %r100, %p27;
	selp.b32 	%r113, %r112, %r100, %p22;
	selp.b32 	%r114, %r6, %r107, %p28;
	selp.b32 	%r115, %r114, %r107, %p21;
	add.s32 	%r116, %r109, %r1;
	min.s32 	%r117, %r116, %r11;
	max.s32 	%r118, %r117, 0;
	add.s32 	%r119, %r111, %r1;
	min.s32 	%r120, %r119, %r11;
	max.s32 	%r121, %r120, 0;
	add.s32 	%r122, %r113, %r21;
	min.s32 	%r123, %r122, %r14;
	max.s32 	%r124, %r123, 0;
	add.s32 	%r125, %r115, %r21;
	min.s32 	%r126, %r125, %r14;
	max.s32 	%r127, %r126, 0;
	mul.lo.s32 	%r128, %r121, %r7;
	add.s32 	%r129, %r128, %r127;
	mul.wide.u32 	%rd55, %r129, 4;
	add.s64 	%rd56, %rd72, %rd55;
	ld.global.f32 	%f48, [%rd56];
	cvt.f64.f32 	%fd25, %f48;
	add.f64 	%fd26, %fd35, %fd25;
	mul.lo.s32 	%r130, %r118, %r7;
	add.s32 	%r131, %r130, %r127;
	mul.wide.u32 	%rd57, %r131, 4;
	add.s64 	%rd58, %rd72, %rd57;
	ld.global.f32 	%f49, [%rd58];
	cvt.f64.f32 	%fd27, %f49;
	sub.f64 	%fd28, %fd26, %fd27;
	add.s32 	%r132, %r124, %r128;
	mul.wide.u32 	%rd59, %r132, 4;
	add.s64 	%rd60, %rd72, %rd59;
	ld.global.f32 	%f50, [%rd60];
	cvt.f64.f32 	%fd29, %f50;
	sub.f64 	%fd30, %fd28, %fd29;
	add.s32 	%r133, %r130, %r124;
	mul.wide.u32 	%rd61, %r133, 4;
	add.s64 	%rd62, %rd72, %rd61;
	ld.global.f32 	%f51, [%rd62];
	cvt.f64.f32 	%fd31, %f51;
	add.f64 	%fd35, %fd30, %fd31;
$L__BB2_8:
	cvt.rn.f32.f64 	%f52, %fd35;
$L__BB2_9:
	ld.param.u64 	%rd66, [updateGradInputKernel_param_1];
	mad.lo.s32 	%r134, %r14, %r1, %r21;
	cvta.to.global.u64 	%rd63, %rd66;
	mul.wide.s32 	%rd64, %r134, 4;
	add.s64 	%rd65, %rd63, %rd64;
	st.global.f32 	[%rd65], %f52;
$L__BB2_10:
	ret;

}
	// .globl	updateGradInputFracKernel
.visible .entry updateGradInputFracKernel(
	.param .u64 .ptr .align 1 updateGradInputFracKernel_param_0,
	.param .u64 .ptr .align 1 updateGradInputFracKernel_param_1,
	.param .u32 updateGradInputFracKernel_param_2,
	.param .u32 updateGradInputFracKernel_param_3,
	.param .u32 updateGradInputFracKernel_param_4,
	.param .u64 .ptr .align 1 updateGradInputFracKernel_param_5,
	.param .u64 .ptr .align 1 updateGradInputFracKernel_param_6,
	.param .u64 .ptr .align 1 updateGradInputFracKernel_param_7,
	.param .u64 .ptr .align 1 updateGradInputFracKernel_param_8,
	.param .u64 .ptr .align 1 updateGradInputFracKernel_param_9,
	.param .u32 updateGradInputFracKernel_param_10,
	.param .u32 updateGradInputFracKernel_param_11
)
{
	.reg .pred 	%p<60>;
	.reg .b32 	%r<113>;
	.reg .b32 	%f<80>;
	.reg .b64 	%rd<70>;
	.reg .b64 	%fd<28>;

	ld.param.u64 	%rd19, [updateGradInputFracKernel_param_0];
	ld.param.u32 	%r19, [updateGradInputFracKernel_param_2];
	ld.param.u32 	%r24, [updateGradInputFracKernel_param_3];
	ld.param.u32 	%r21, [updateGradInputFracKernel_param_4];
	ld.param.u64 	%rd21, [updateGradInputFracKernel_param_5];
	ld.param.u64 	%rd22, [updateGradInputFracKernel_param_6];
	ld.param.u64 	%rd23, [updateGradInputFracKernel_param_7];
	ld.param.u64 	%rd24, [updateGradInputFracKernel_param_8];
	ld.param.u64 	%rd25, [updateGradInputFracKernel_param_9];
	ld.param.u32 	%r22, [updateGradInputFracKernel_param_10];
	mov.u32 	%r25, %ctaid.x;
	shl.b32 	%r26, %r25, 5;
	mov.u32 	%r27, %tid.x;
	add.s32 	%r1, %r26, %r27;
	mov.u32 	%r28, %ctaid.y;
	shl.b32 	%r29, %r28, 5;
	mov.u32 	%r30, %tid.y;
	add.s32 	%r31, %r29, %r30;
	setp.ge.s32 	%p1, %r1, %r19;
	setp.ge.s32 	%p2, %r31, %r24;
	or.pred  	%p3, %p1, %p2;
	@%p3 bra 	$L__BB3_14;
	setp.lt.s32 	%p4, %r21, 1;
	mov.f32 	%f79, 0f00000000;
	@%p4 bra 	$L__BB3_13;
	add.s32 	%r3, %r24, 1;
	neg.s32 	%r112, %r21;
	cvta.to.global.u64 	%rd65, %rd22;
	cvta.to.global.u64 	%rd66, %rd24;
	cvta.to.global.u64 	%rd67, %rd21;
	cvta.to.global.u64 	%rd68, %rd23;
	cvta.to.global.u64 	%rd69, %rd19;
	cvta.to.global.u64 	%rd64, %rd25;
	mov.f64 	%fd27, 0d0000000000000000;
	add.s32 	%r32, %r24, -1;
	add.s32 	%r33, %r19, -1;
$L__BB3_3:
	setp.eq.s32 	%p5, %r31, %r32;
	setp.eq.s32 	%p6, %r31, 0;
	setp.eq.s32 	%p7, %r1, %r33;
	setp.eq.s32 	%p8, %r1, 0;
	ld.global.f32 	%f18, [%rd65];
	neg.f32 	%f19, %f18;
	cvt.rpi.f32.f32 	%f20, %f19;
	cvt.rzi.s32.f32 	%r34, %f20;
	ld.global.f32 	%f21, [%rd66];
	neg.f32 	%f22, %f21;
	cvt.rpi.f32.f32 	%f23, %f22;
	cvt.rzi.s32.f32 	%r36, %f23;
	cvt.rn.f32.s32 	%f24, %r34;
	add.f32 	%f1, %f18, %f24;
	cvt.rn.f32.s32 	%f25, %r36;
	add.f32 	%f2, %f21, %f25;
	ld.global.f32 	%f26, [%rd67];
	neg.f32 	%f27, %f26;
	cvt.rmi.f32.f32 	%f28, %f27;
	cvt.rzi.s32.f32 	%r38, %f28;
	add.s32 	%r40, %r38, 1;
	ld.global.f32 	%f29, [%rd68];
	neg.f32 	%f30, %f29;
	cvt.rmi.f32.f32 	%f31, %f30;
	cvt.rzi.s32.f32 	%r41, %f31;
	add.s32 	%r43, %r41, 1;
	mov.f32 	%f32, 0f3F800000;
	sub.f32 	%f33, %f32, %f26;
	cvt.rn.f32.s32 	%f34, %r40;
	sub.f32 	%f3, %f33, %f34;
	sub.f32 	%f35, %f32, %f29;
	cvt.rn.f32.s32 	%f36, %r43;
	sub.f32 	%f4, %f35, %f36;
	setp.gt.s32 	%p9, %r38, -2;
	setp.lt.s32 	%p10, %r34, 1;
	selp.b32 	%r44, 0, %r34, %p9;
	selp.b32 	%r45, %r44, %r34, %p8;
	add.s32 	%r46, %r19, 66;
	selp.b32 	%r47, %r46, %r40, %p10;
	selp.b32 	%r48, %r47, %r40, %p7;
	setp.gt.s32 	%p11, %r41, -2;
	setp.lt.s32 	%p12, %r36, 1;
	selp.b32 	%r50, 0, %r36, %p11;
	selp.b32 	%r51, %r50, %r36, %p6;
	add.s32 	%r52, %r24, 66;
	selp.b32 	%r53, %r52, %r43, %p12;
	selp.b32 	%r54, %r53, %r43, %p5;
	add.s32 	%r6, %r45, %r1;
	min.s32 	%r56, %r6, %r19;
	max.s32 	%r7, %r56, 0;
	add.s32 	%r8, %r48, %r1;
	min.s32 	%r57, %r8, %r19;
	max.s32 	%r9, %r57, 0;
	add.s32 	%r10, %r51, %r31;
	min.s32 	%r58, %r10, %r24;
	max.s32 	%r11, %r58, 0;
	add.s32 	%r12, %r54, %r31;
	min.s32 	%r59, %r12, %r24;
	max.s32 	%r13, %r59, 0;
	setp.gt.s32 	%p13, %r6, %r19;
	add.s32 	%r60, %r7, -1;
	selp.b32 	%r61, %r6, %r60, %p13;
	min.s32 	%r62, %r61, %r19;
	max.s32 	%r14, %r62, 0;
	add.s32 	%r63, %r9, 1;
	setp.lt.s32 	%p14, %r8, 0;
	selp.b32 	%r64, %r8, %r63, %p14;
	min.s32 	%r66, %r64, %r19;
	max.s32 	%r15, %r66, 0;
	setp.gt.s32 	%p15, %r10, %r24;
	add.s32 	%r67, %r11, -1;
	selp.b32 	%r68, %r10, %r67, %p15;
	min.s32 	%r69, %r68, %r24;
	max.s32 	%r16, %r69, 0;
	add.s32 	%r70, %r13, 1;
	setp.lt.s32 	%p16, %r12, 0;
	selp.b32 	%r71, %r12, %r70, %p16;
	min.s32 	%r73, %r71, %r24;
	max.s32 	%r17, %r73, 0;
	mul.lo.s32 	%r74, %r9, %r3;
	add.s32 	%r75, %r74, %r13;
	mul.wide.s32 	%rd26, %r75, 4;
	add.s64 	%rd27, %rd69, %rd26;
	ld.global.f32 	%f37, [%rd27];
	cvt.f64.f32 	%fd8, %f37;
	add.f64 	%fd9, %fd27, %fd8;
	mul.lo.s32 	%r76, %r7, %r3;
	add.s32 	%r77, %r76, %r13;
	mul.wide.s32 	%rd28, %r77, 4;
	add.s64 	%rd29, %rd69, %rd28;
	ld.global.f32 	%f38, [%rd29];
	cvt.f64.f32 	%fd10, %f38;
	sub.f64 	%fd11, %fd9, %fd10;
	add.s32 	%r78, %r11, %r74;
	mul.wide.s32 	%rd30, %r78, 4;
	add.s64 	%rd31, %rd69, %rd30;
	ld.global.f32 	%f39, [%rd31];
	cvt.f64.f32 	%fd12, %f39;
	sub.f64 	%fd13, %fd11, %fd12;
	add.s32 	%r79, %r76, %r11;
	mul.wide.s32 	%rd32, %r79, 4;
	add.s64 	%rd33, %rd69, %rd32;
	ld.global.f32 	%f40, [%rd33];
	cvt.f64.f32 	%fd14, %f40;
	add.f64 	%fd15, %fd13, %fd14;
	mul.lo.s32 	%r80, %r15, %r3;
	add.s32 	%r81, %r80, %r13;
	mul.wide.s32 	%rd34, %r81, 4;
	add.s64 	%rd35, %rd69, %rd34;
	ld.global.f32 	%f41, [%rd35];
	sub.f32 	%f42, %f41, %f37;
	add.s32 	%r82, %r80, %r11;
	mul.wide.s32 	%rd36, %r82, 4;
	add.s64 	%rd37, %rd69, %rd36;
	ld.global.f32 	%f43, [%rd37];
	sub.f32 	%f44, %f42, %f43;
	add.f32 	%f45, %f44, %f39;
	mul.f32 	%f46, %f3, %f45;
	cvt.f64.f32 	%fd16, %f46;
	add.f64 	%fd17, %fd15, %fd16;
	add.s32 	%r83, %r17, %r74;
	mul.wide.s32 	%rd38, %r83, 4;
	add.s64 	%rd39, %rd69, %rd38;
	ld.global.f32 	%f47, [%rd39];
	sub.f32 	%f48, %f47, %f37;
	add.s32 	%r84, %r17, %r76;
	mul.wide.s32 	%rd40, %r84, 4;
	add.s64 	%rd41, %rd69, %rd40;
	ld.global.f32 	%f49, [%rd41];
	sub.f32 	%f50, %f48, %f49;
	add.f32 	%f51, %f50, %f38;
	mul.f32 	%f52, %f4, %f51;
	cvt.f64.f32 	%fd18, %f52;
	add.f64 	%fd19, %fd17, %fd18;
	mul.lo.s32 	%r85, %r14, %r3;
	add.s32 	%r86, %r85, %r13;
	mul.wide.s32 	%rd42, %r86, 4;
	add.s64 	%rd43, %rd69, %rd42;
	ld.global.f32 	%f53, [%rd43];
	sub.f32 	%f54, %f38, %f53;
	sub.f32 	%f55, %f54, %f40;
	add.s32 	%r87, %r85, %r11;
	mul.wide.s32 	%rd44, %r87, 4;
	add.s64 	%rd45, %rd69, %rd44;
	ld.global.f32 	%f56, [%rd45];
	add.f32 	%f57, %f55, %f56;
	mul.f32 	%f58, %f1, %f57;
	cvt.f64.f32 	%fd20, %f58;
	add.f64 	%fd21, %fd19, %fd20;
	add.s32 	%r88, %r16, %r74;
	mul.wide.s32 	%rd46, %r88, 4;
	add.s64 	%rd47, %rd69, %rd46;
	ld.global.f32 	%f59, [%rd47];
	sub.f32 	%f60, %f39, %f59;
	sub.f32 	%f61, %f60, %f40;
	add.s32 	%r89, %r16, %r76;
	mul.wide.s32 	%rd48, %r89, 4;
	add.s64 	%rd49, %rd69, %rd48;
	ld.global.f32 	%f62, [%rd49];
	add.f32 	%f63, %f61, %f62;
	mul.f32 	%f64, %f2, %f63;
	cvt.f64.f32 	%fd22, %f64;
	add.f64 	%fd2, %fd21, %fd22;
	setp.ge.s32 	%p17, %r8, %r19;
	setp.ge.s32 	%p18, %r12, %r24;
	or.b32  	%r90, %r12, %r8;
	shr.u32 	%r91, %r90, 31;
	and.b32  	%r92, %r91, 1;
	setp.eq.b32 	%p19, %r92, 1;
	or.pred  	%p20, %p18, %p17;
	or.pred  	%p21, %p20, %p19;
	setp.eq.s32 	%p22, %r9, %r15;
	or.pred  	%p23, %p21, %p22;
	setp.eq.s32 	%p24, %r13, %r17;
	or.pred  	%p25, %p23, %p24;
	mov.f32 	%f75, 0f00000000;
	@%p25 bra 	$L__BB3_5;
	mad.lo.s32 	%r93, %r9, %r22, %r13;
	mul.wide.s32 	%rd50, %r93, 4;
	add.s64 	%rd51, %rd64, %rd50;
	ld.global.f32 	%f75, [%rd51];
$L__BB3_5:
	mul.f32 	%f66, %f3, %f4;
	mul.f32 	%f67, %f66, %f75;
	cvt.f64.f32 	%fd23, %f67;
	add.f64 	%fd3, %fd2, %fd23;
	setp.lt.s32 	%p30, %r6, 1;
	or.pred  	%p31, %p18, %p16;
	or.pred  	%p32, %p13, %p31;
	or.pred  	%p33, %p30, %p32;
	setp.eq.s32 	%p34, %r7, %r14;
	or.pred  	%p35, %p33, %p34;
	or.pred  	%p36, %p35, %p24;
	mov.f32 	%f76, 0f00000000;
	@%p36 bra 	$L__BB3_7;
	mad.lo.s32 	%r98, %r14, %r22, %r13;
	mul.wide.s32 	%rd52, %r98, 4;
	add.s64 	%rd53, %rd64, %rd52;
	ld.global.f32 	%f76, [%rd53];
$L__BB3_7:
	setp.eq.s32 	%p37, %r9, %r15;
	setp.ge.s32 	%p38, %r8, %r19;
	setp.gt.s32 	%p39, %r10, %r24;
	setp.lt.s32 	%p40, %r8, 0;
	mul.f32 	%f69, %f1, %f4;
	mul.f32 	%f70, %f69, %f76;
	cvt.f64.f32 	%fd24, %f70;
	add.f64 	%fd4, %fd3, %fd24;
	or.pred  	%p41, %p40, %p39;
	or.pred  	%p42, %p38, %p41;
	setp.lt.s32 	%p43, %r10, 1;
	or.pred  	%p44, %p42, %p43;
	or.pred  	%p45, %p44, %p37;
	setp.eq.s32 	%p46, %r11, %r16;
	or.pred  	%p47, %p45, %p46;
	mov.f32 	%f77, 0f00000000;
	@%p47 bra 	$L__BB3_9;
	mad.lo.s32 	%r103, %r9, %r22, %r16;
	mul.wide.s32 	%rd54, %r103, 4;
	add.s64 	%rd55, %rd64, %rd54;
	ld.global.f32 	%f77, [%rd55];
$L__BB3_9:
	setp.eq.s32 	%p48, %r11, %r16;
	setp.lt.s32 	%p49, %r10, 1;
	setp.eq.s32 	%p50, %r7, %r14;
	setp.lt.s32 	%p51, %r6, 1;
	setp.gt.s32 	%p52, %r10, %r24;
	setp.gt.s32 	%p53, %r6, %r19;
	mul.f32 	%f72, %f2, %f3;
	mul.f32 	%f73, %f72, %f77;
	cvt.f64.f32 	%fd25, %f73;
	add.f64 	%fd5, %fd4, %fd25;
	mul.f32 	%f11, %f1, %f2;
	or.pred  	%p54, %p53, %p52;
	or.pred  	%p55, %p51, %p54;
	or.pred  	%p56, %p55, %p49;
	or.pred  	%p57, %p56, %p50;
	or.pred  	%p58, %p57, %p48;
	mov.f32 	%f78, 0f00000000;
	@%p58 bra 	$L__BB3_11;
	mad.lo.s32 	%r108, %r14, %r22, %r16;
	mul.wide.s32 	%rd56, %r108, 4;
	add.s64 	%rd57, %rd64, %rd56;
	ld.global.f32 	%f78, [%rd57];
$L__BB3_11:
	ld.param.u32 	%r111, [updateGradInputFracKernel_param_11];
	mul.f32 	%f74, %f11, %f78;
	cvt.f64.f32 	%fd26, %f74;
	add.f64 	%fd27, %fd5, %fd26;
	mad.lo.s32 	%r109, %r3, %r19, %r3;
	mul.wide.s32 	%rd58, %r109, 4;
	add.s64 	%rd69, %rd69, %rd58;
	add.s32 	%r112, %r112, 1;
	setp.ne.s32 	%p59, %r112, 0;
	add.s64 	%rd68, %rd68, 4;
	add.s64 	%rd67, %rd67, 4;
	add.s64 	%rd66, %rd66, 4;
	add.s64 	%rd65, %rd65, 4;
	mul.wide.s32 	%rd59, %r111, 4;
	add.s64 	%rd64, %rd64, %rd59;
	@%p59 bra 	$L__BB3_3;
	cvt.rn.f32.f64 	%f79, %fd27;
$L__BB3_13:
	ld.param.u64 	%rd63, [updateGradInputFracKernel_param_1];
	mad.lo.s32 	%r110, %r24, %r1, %r31;
	cvta.to.global.u64 	%rd60, %rd63;
	mul.wide.s32 	%rd61, %r110, 4;
	add.s64 	%rd62, %rd60, %rd61;
	st.global.f32 	[%rd62], %f79;
$L__BB3_14:
	ret;

}
	// .globl	xMaxDeltaIntegralFracKernel
.visible .entry xMaxDeltaIntegralFracKernel(
	.param .u64 .ptr .align 1 xMaxDeltaIntegralFracKernel_param_0,
	.param .u64 .ptr .align 1 xMaxDeltaIntegralFracKernel_param_1,
	.param .u32 xMaxDeltaIntegralFracKernel_param_2,
	.param .u32 xMaxDeltaIntegralFracKernel_param_3,
	.param .u32 xMaxDeltaIntegralFracKernel_param_4,
	.param .u64 .ptr .align 1 xMaxDeltaIntegralFracKernel_param_5,
	.param .u64 .ptr .align 1 xMaxDeltaIntegralFracKernel_param_6,
	.param .u64 .ptr .align 1 xMaxDeltaIntegralFracKernel_param_7,
	.param .u64 .ptr .align 1 xMaxDeltaIntegralFracKernel_param_8,
	.param .u32 xMaxDeltaIntegralFracKernel_param_9
)
{
	.reg .pred 	%p<15>;
	.reg .b32 	%r<59>;
	.reg .b32 	%f<37>;
	.reg .b64 	%rd<34>;

	ld.param.u64 	%rd2, [xMaxDeltaIntegralFracKernel_param_0];
	ld.param.u64 	%rd3, [xMaxDeltaIntegralFracKernel_param_1];
	ld.param.u32 	%r14, [xMaxDeltaIntegralFracKernel_param_2];
	ld.param.u32 	%r11, [xMaxDeltaIntegralFracKernel_param_3];
	ld.param.u32 	%r12, [xMaxDeltaIntegralFracKernel_param_4];
	ld.param.u64 	%rd4, [xMaxDeltaIntegralFracKernel_param_5];
	ld.param.u64 	%rd5, [xMaxDeltaIntegralFracKernel_param_6];
	ld.param.u64 	%rd6, [xMaxDeltaIntegralFracKernel_param_7];
	ld.param.u64 	%rd7, [xMaxDeltaIntegralFracKernel_param_8];
	ld.param.u32 	%r13, [xMaxDeltaIntegralFracKernel_param_9];
	cvta.to.global.u64 	%rd1, %rd7;
	mov.u32 	%r15, %ctaid.x;
	shl.b32 	%r16, %r15, 10;
	mov.u32 	%r17, %tid.x;
	or.b32  	%r18, %r16, %r17;
	div.s32 	%r19, %r18, %r12;
	mul.lo.s32 	%r20, %r19, %r12;
	sub.s32 	%r1, %r18, %r20;
	add.s32 	%r2, %r1, 1;
	div.s32 	%r4, %r19, %r11;
	mul.lo.s32 	%r21, %r4, %r11;
	sub.s32 	%r3, %r19, %r21;
	setp.ge.s32 	%p1, %r4, %r14;
	or.b32  	%r22, %r12, %r11;
	setp.lt.s32 	%p2, %r22, 0;
	or.pred  	%p3, %p2, %p1;
	@%p3 bra 	$L__BB4_6;
	cvta.to.global.u64 	%rd8, %rd4;
	mul.wide.s32 	%rd9, %r4, 4;
	add.s64 	%rd10, %rd8, %rd9;
	ld.global.f32 	%f8, [%rd10];
	cvt.rmi.f32.f32 	%f9, %f8;
	cvt.rzi.s32.f32 	%r23, %f9;
	add.s32 	%r25, %r3, %r23;
	cvta.to.global.u64 	%rd11, %rd5;
	cvta.to.global.u64 	%rd12, %rd6;
	mul.lo.s32 	%r26, %r12, %r11;
	mul.lo.s32 	%r5, %r26, %r4;
	add.s64 	%rd13, %rd11, %rd9;
	ld.global.f32 	%f10, [%rd13];
	add.f32 	%f11, %f10, 0fBF800000;
	cvt.rpi.f32.f32 	%f12, %f11;
	cvt.rzi.s32.f32 	%r6, %f12;
	cvt.rn.f32.s32 	%f13, %r6;
	sub.f32 	%f1, %f13, %f10;
	add.s64 	%rd14, %rd12, %rd9;
	ld.global.f32 	%f2, [%rd14];
	cvt.rmi.f32.f32 	%f14, %f2;
	cvt.rzi.s32.f32 	%r7, %f14;
	add.s32 	%r8, %r6, %r2;
	setp.lt.s32 	%p4, %r8, 1;
	add.s32 	%r9, %r25, 1;
	setp.ge.s32 	%p5, %r9, %r11;
	or.pred  	%p6, %p4, %p5;
	mov.f32 	%f35, 0f00000000;
	@%p6 bra 	$L__BB4_3;
	add.s32 	%r27, %r11, -1;
	min.s32 	%r28, %r27, %r9;
	max.s32 	%r29, %r28, 0;
	add.s32 	%r30, %r12, -1;
	add.s32 	%r31, %r6, %r1;
	min.s32 	%r32, %r30, %r31;
	max.s32 	%r33, %r32, 0;
	mad.lo.s32 	%r34, %r29, %r13, %r33;
	mul.wide.s32 	%rd15, %r34, 4;
	add.s64 	%rd16, %rd1, %rd15;
	ld.global.f32 	%f35, [%rd16];
$L__BB4_3:
	setp.ge.s32 	%p7, %r9, %r11;
	add.s32 	%r10, %r7, %r2;
	setp.ge.s32 	%p8, %r10, %r12;
	or.pred  	%p9, %p8, %p7;
	mov.f32 	%f36, 0f00000000;
	@%p9 bra 	$L__BB4_5;
	add.s32 	%r35, %r11, -1;
	min.s32 	%r36, %r35, %r9;
	max.s32 	%r37, %r36, 0;
	add.s32 	%r38, %r12, -1;
	min.s32 	%r39, %r38, %r10;
	max.s32 	%r40, %r39, 0;
	mad.lo.s32 	%r41, %r37, %r13, %r40;
	mul.wide.s32 	%rd17, %r41, 4;
	add.s64 	%rd18, %rd1, %rd17;
	ld.global.f32 	%f36, [%rd18];
$L__BB4_5:
	cvta.to.global.u64 	%rd19, %rd2;
	setp.lt.s32 	%p10, %r10, 1;
	cvt.rn.f32.s32 	%f16, %r7;
	sub.f32 	%f17, %f2, %f16;
	selp.f32 	%f18, 0f3F800000, %f17, %p10;
	fma.rn.f32 	%f19, %f18, %f36, 0f00000000;
	setp.lt.s32 	%p11, %r8, %r12;
	add.f32 	%f20, %f1, 0f3F800000;
	selp.f32 	%f21, %f20, 0f3F800000, %p11;
	fma.rn.f32 	%f22, %f21, %f35, %f19;
	add.s32 	%r42, %r9, 1;
	min.s32 	%r43, %r42, %r11;
	max.s32 	%r44, %r43, 0;
	mad.lo.s32 	%r45, %r44, %r12, %r44;
	min.s32 	%r46, %r10, %r12;
	max.s32 	%r47, %r46, 0;
	add.s32 	%r48, %r45, %r47;
	mul.wide.s32 	%rd20, %r48, 4;
	add.s64 	%rd21, %rd19, %rd20;
	ld.global.f32 	%f23, [%rd21];
	add.f32 	%f24, %f23, %f22;
	min.s32 	%r49, %r9, %r11;
	max.s32 	%r50, %r49, 0;
	mad.lo.s32 	%r51, %r50, %r12, %r50;
	add.s32 	%r52, %r51, %r47;
	mul.wide.s32 	%rd22, %r52, 4;
	add.s64 	%rd23, %rd19, %rd22;
	ld.global.f32 	%f25, [%rd23];
	sub.f32 	%f26, %f24, %f25;
	min.s32 	%r53, %r8, %r12;
	max.s32 	%r54, %r53, 0;
	add.s32 	%r55, %r45, %r54;
	mul.wide.s32 	%rd24, %r55, 4;
	add.s64 	%rd25, %rd19, %rd24;
	ld.global.f32 	%f27, [%rd25];
	sub.f32 	%f28, %f26, %f27;
	add.s32 	%r56, %r51, %r54;
	mul.wide.s32 	%rd26, %r56, 4;
	add.s64 	%rd27, %rd19, %rd26;
	ld.global.f32 	%f29, [%rd27];
	add.f32 	%f30, %f29, %f28;
	setp.gt.s32 	%p12, %r9, 0;
	setp.lt.s32 	%p13, %r9, %r11;
	and.pred  	%p14, %p12, %p13;
	selp.u32 	%r57, 1, 0, %p14;
	cvt.rn.f32.u32 	%f31, %r57;
	mul.f32 	%f32, %f30, %f31;
	mad.lo.s32 	%r58, %r3, %r12, %r1;
	cvt.s64.s32 	%rd28, %r58;
	cvt.s64.s32 	%rd29, %r5;
	add.s64 	%rd30, %rd29, %rd28;
	cvta.to.global.u64 	%rd31, %rd3;
	shl.b64 	%rd32, %rd30, 2;
	add.s64 	%rd33, %rd31, %rd32;
	ld.global.f32 	%f33, [%rd33];
	mul.f32 	%f34, %f33, %f32;
	st.global.f32 	[%rd33], %f34;
$L__BB4_6:
	ret;

}
	// .globl	xMinDeltaIntegralFracKernel
.visible .entry xMinDeltaIntegralFracKernel(
	.param .u64 .ptr .align 1 xMinDeltaIntegralFracKernel_param_0,
	.param .u64 .ptr .align 1 xMinDeltaIntegralFracKernel_param_1,
	.param .u32 xMinDeltaIntegralFracKernel_param_2,
	.param .u32 xMinDeltaIntegralFracKernel_param_3,
	.param .u32 xMinDeltaIntegralFracKernel_param_4,
	.param .u64 .ptr .align 1 xMinDeltaIntegralFracKernel_param_5,
	.param .u64 .ptr .align 1 xMinDeltaIntegralFracKernel_param_6,
	.param .u64 .ptr .align 1 xMinDeltaIntegralFracKernel_param_7,
	.param .u64 .ptr .align 1 xMinDeltaIntegralFracKernel_param_8,
	.param .u32 xMinDeltaIntegralFracKernel_param_9
)
{
	.reg .pred 	%p<13>;
	.reg .b32 	%r<62>;
	.reg .b32 	%f<39>;
	.reg .b64 	%rd<34>;

	ld.param.u64 	%rd2, [xMinDeltaIntegralFracKernel_param_0];
	ld.param.u64 	%rd3, [xMinDeltaIntegralFracKernel_param_1];
	ld.param.u32 	%r15, [xMinDeltaIntegralFracKernel_param_2];
	ld.param.u32 	%r12, [xMinDeltaIntegralFracKernel_param_3];
	ld.param.u32 	%r13, [xMinDeltaIntegralFracKernel_param_4];
	ld.param.u64 	%rd4, [xMinDeltaIntegralFracKernel_param_5];
	ld.param.u64 	%rd5, [xMinDeltaIntegralFracKernel_param_6];
	ld.param.u64 	%rd6, [xMinDeltaIntegralFracKernel_param_7];
	ld.param.u64 	%rd7, [xMinDeltaIntegralFracKernel_param_8];
	ld.param.u32 	%r14, [xMinDeltaIntegralFracKernel_param_9];
	cvta.to.global.u64 	%rd1, %rd7;
	mov.u32 	%r16, %ctaid.x;
	shl.b32 	%r17, %r16, 10;
	mov.u32 	%r18, %tid.x;
	or.b32  	%r19, %r17, %r18;
	div.s32 	%r20, %r19, %r13;
	mul.lo.s32 	%r21, %r20, %r13;
	sub.s32 	%r1, %r19, %r21;
	add.s32 	%r2, %r1, 1;
	div.s32 	%r4, %r20, %r12;
	mul.lo.s32 	%r22, %r4, %r12;
	sub.s32 	%r3, %r20, %r22;
	setp.ge.s32 	%p1, %r4, %r15;
	or.b32  	%r23, %r13, %r12;
	setp.lt.s32 	%p2, %r23, 0;
	or.pred  	%p3, %p2, %p1;
	@%p3 bra 	$L__BB5_6;
	cvta.to.global.u64 	%rd8, %rd4;
	mul.wide.s32 	%rd9, %r4, 4;
	add.s64 	%rd10, %rd8, %rd9;
	ld.global.f32 	%f8, [%rd10];
	add.f32 	%f9, %f8, 0fBF800000;
	cvt.rpi.f32.f32 	%f10, %f9;
	cvt.rzi.s32.f32 	%r24, %f10;
	add.s32 	%r25, %r3, %r24;
	cvta.to.global.u64 	%rd11, %rd5;
	cvta.to.global.u64 	%rd12, %rd6;
	mul.lo.s32 	%r26, %r13, %r12;
	mul.lo.s32 	%r5, %r26, %r4;
	add.s64 	%rd13, %rd11, %rd9;
	ld.global.f32 	%f11, [%rd13];
	add.f32 	%f12, %f11, 0fBF800000;
	cvt.rpi.f32.f32 	%f13, %f12;
	cvt.rzi.s32.f32 	%r7, %f13;
	cvt.rn.f32.s32 	%f14, %r7;
	sub.f32 	%f1, %f14, %f11;
	add.s64 	%rd14, %rd12, %rd9;
	ld.global.f32 	%f2, [%rd14];
	cvt.rmi.f32.f32 	%f15, %f2;
	cvt.rzi.s32.f32 	%r8, %f15;
	add.s32 	%r9, %r7, %r2;
	add.s32 	%r10, %r25, 1;
	min.s32 	%r27, %r9, %r10;
	setp.lt.s32 	%p4, %r27, 1;
	mov.f32 	%f37, 0f00000000;
	@%p4 bra 	$L__BB5_3;
	add.s32 	%r28, %r12, -1;
	min.s32 	%r30, %r28, %r25;
	max.s32 	%r31, %r30, 0;
	add.s32 	%r32, %r13, -1;
	add.s32 	%r33, %r7, %r1;
	min.s32 	%r34, %r32, %r33;
	max.s32 	%r35, %r34, 0;
	mad.lo.s32 	%r36, %r31, %r14, %r35;
	mul.wide.s32 	%rd15, %r36, 4;
	add.s64 	%rd16, %rd1, %rd15;
	ld.global.f32 	%f37, [%rd16];
$L__BB5_3:
	setp.lt.s32 	%p5, %r10, 1;
	add.s32 	%r11, %r8, %r2;
	setp.ge.s32 	%p6, %r11, %r13;
	or.pred  	%p7, %p6, %p5;
	mov.f32 	%f38, 0f00000000;
	@%p7 bra 	$L__BB5_5;
	add.s32 	%r37, %r12, -1;
	min.s32 	%r39, %r37, %r25;
	max.s32 	%r40, %r39, 0;
	add.s32 	%r41, %r13, -1;
	min.s32 	%r42, %r41, %r11;
	max.s32 	%r43, %r42, 0;
	mad.lo.s32 	%r44, %r40, %r14, %r43;
	mul.wide.s32 	%rd17, %r44, 4;
	add.s64 	%rd18, %rd1, %rd17;
	ld.global.f32 	%f38, [%rd18];
$L__BB5_5:
	cvta.to.global.u64 	%rd19, %rd2;
	setp.lt.s32 	%p8, %r11, 1;
	cvt.rn.f32.s32 	%f17, %r8;
	sub.f32 	%f18, %f2, %f17;
	selp.f32 	%f19, 0f3F800000, %f18, %p8;
	fma.rn.f32 	%f20, %f19, %f38, 0f00000000;
	setp.lt.s32 	%p9, %r9, %r13;
	add.f32 	%f21, %f1, 0f3F800000;
	selp.f32 	%f22, %f21, 0f3F800000, %p9;
	fma.rn.f32 	%f23, %f22, %f37, %f20;
	min.s32 	%r45, %r10, %r12;
	max.s32 	%r46, %r45, 0;
	mad.lo.s32 	%r47, %r46, %r13, %r46;
	min.s32 	%r48, %r11, %r13;
	max.s32 	%r49, %r48, 0;
	add.s32 	%r50, %r47, %r49;
	mul.wide.s32 	%rd20, %r50, 4;
	add.s64 	%rd21, %rd19, %rd20;
	ld.global.f32 	%f24, [%rd21];
	add.f32 	%f25, %f24, %f23;
	min.s32 	%r52, %r25, %r12;
	max.s32 	%r53, %r52, 0;
	mad.lo.s32 	%r54, %r53, %r13, %r53;
	add.s32 	%r55, %r54, %r49;
	mul.wide.s32 	%rd22, %r55, 4;
	add.s64 	%rd23, %rd19, %rd22;
	ld.global.f32 	%f26, [%rd23];
	sub.f32 	%f27, %f25, %f26;
	min.s32 	%r56, %r9, %r13;
	max.s32 	%r57, %r56, 0;
	add.s32 	%r58, %r47, %r57;
	mul.wide.s32 	%rd24, %r58, 4;
	add.s64 	%rd25, %rd19, %rd24;
	ld.global.f32 	%f28, [%rd25];
	sub.f32 	%f29, %f27, %f28;
	add.s32 	%r59, %r54, %r57;
	mul.wide.s32 	%rd26, %r59, 4;
	add.s64 	%rd27, %rd19, %rd26;
	ld.global.f32 	%f30, [%rd27];
	add.f32 	%f31, %f30, %f29;
	setp.gt.s32 	%p10, %r10, 0;
	setp.lt.s32 	%p11, %r10, %r12;
	and.pred  	%p12, %p10, %p11;
	selp.u32 	%r60, 1, 0, %p12;
	cvt.rn.f32.u32 	%f32, %r60;
	neg.f32 	%f33, %f32;
	mul.f32 	%f34, %f31, %f33;
	mad.lo.s32 	%r61, %r3, %r13, %r1;
	cvt.s64.s32 	%rd28, %r61;
	cvt.s64.s32 	%rd29, %r5;
	add.s64 	%rd30, %rd29, %rd28;
	cvta.to.global.u64 	%rd31, %rd3;
	shl.b64 	%rd32, %rd30, 2;
	add.s64 	%rd33, %rd31, %rd32;
	ld.global.f32 	%f35, [%rd33];
	mul.f32 	%f36, %f35, %f34;
	st.global.f32 	[%rd33], %f36;
$L__BB5_6:
	ret;

}
	// .globl	yMaxDeltaIntegralFracKernel
.visible .entry yMaxDeltaIntegralFracKernel(
	.param .u64 .ptr .align 1 yMaxDeltaIntegralFracKernel_param_0,
	.param .u64 .ptr .align 1 yMaxDeltaIntegralFracKernel_param_1,
	.param .u32 yMaxDeltaIntegralFracKernel_param_2,
	.param .u32 yMaxDeltaIntegralFracKernel_param_3,
	.param .u32 yMaxDeltaIntegralFracKernel_param_4,
	.param .u64 .ptr .align 1 yMaxDeltaIntegralFracKernel_param_5,
	.param .u64 .ptr .align 1 yMaxDeltaIntegralFracKernel_param_6,
	.param .u64 .ptr .align 1 yMaxDeltaIntegralFracKernel_param_7,
	.param .u64 .ptr .align 1 yMaxDeltaIntegralFracKernel_param_8,
	.param .u32 yMaxDeltaIntegralFracKernel_param_9
)
{
	.reg .pred 	%p<15>;
	.reg .b32 	%r<59>;
	.reg .b32 	%f<37>;
	.reg .b64 	%rd<34>;

	ld.param.u64 	%rd2, [yMaxDeltaIntegralFracKernel_param_0];
	ld.param.u64 	%rd3, [yMaxDeltaIntegralFracKernel_param_1];
	ld.param.u32 	%r14, [yMaxDeltaIntegralFracKernel_param_2];
	ld.param.u32 	%r11, [yMaxDeltaIntegralFracKernel_param_3];
	ld.param.u32 	%r12, [yMaxDeltaIntegralFracKernel_param_4];
	ld.param.u64 	%rd4, [yMaxDeltaIntegralFracKernel_param_5];
	ld.param.u64 	%rd5, [yMaxDeltaIntegralFracKernel_param_6];
	ld.param.u64 	%rd6, [yMaxDeltaIntegralFracKernel_param_7];
	ld.param.u64 	%rd7, [yMaxDeltaIntegralFracKernel_param_8];
	ld.param.u32 	%r13, [yMaxDeltaIntegralFracKernel_param_9];
	cvta.to.global.u64 	%rd1, %rd7;
	mov.u32 	%r15, %ctaid.x;
	shl.b32 	%r16, %r15, 10;
	mov.u32 	%r17, %tid.x;
	or.b32  	%r18, %r16, %r17;
	div.s32 	%r19, %r18, %r12;
	mul.lo.s32 	%r20, %r19, %r12;
	sub.s32 	%r1, %r18, %r20;
	div.s32 	%r4, %r19, %r11;
	mul.lo.s32 	%r21, %r4, %r11;
	sub.s32 	%r2, %r19, %r21;
	add.s32 	%r3, %r2, 1;
	setp.ge.s32 	%p1, %r4, %r14;
	or.b32  	%r22, %r12, %r11;
	setp.lt.s32 	%p2, %r22, 0;
	or.pred  	%p3, %p2, %p1;
	@%p3 bra 	$L__BB6_6;
	cvta.to.global.u64 	%rd8, %rd6;
	mul.wide.s32 	%rd9, %r4, 4;
	add.s64 	%rd10, %rd8, %rd9;
	ld.global.f32 	%f8, [%rd10];
	cvt.rmi.f32.f32 	%f9, %f8;
	cvt.rzi.s32.f32 	%r23, %f9;
	add.s32 	%r24, %r1, %r23;
	cvta.to.global.u64 	%rd11, %rd4;
	cvta.to.global.u64 	%rd12, %rd5;
	mul.lo.s32 	%r25, %r12, %r11;
	mul.lo.s32 	%r5, %r25, %r4;
	add.s64 	%rd13, %rd11, %rd9;
	ld.global.f32 	%f10, [%rd13];
	add.f32 	%f11, %f10, 0fBF800000;
	cvt.rpi.f32.f32 	%f12, %f11;
	cvt.rzi.s32.f32 	%r26, %f12;
	cvt.rn.f32.s32 	%f13, %r26;
	sub.f32 	%f1, %f13, %f10;
	add.s64 	%rd14, %rd12, %rd9;
	ld.global.f32 	%f2, [%rd14];
	cvt.rmi.f32.f32 	%f14, %f2;
	cvt.rzi.s32.f32 	%r7, %f14;
	add.s32 	%r8, %r24, 1;
	setp.ge.s32 	%p4, %r8, %r12;
	add.s32 	%r9, %r26, %r3;
	setp.lt.s32 	%p5, %r9, 1;
	or.pred  	%p6, %p4, %p5;
	mov.f32 	%f35, 0f00000000;
	@%p6 bra 	$L__BB6_3;
	add.s32 	%r27, %r11, -1;
	add.s32 	%r28, %r26, %r2;
	min.s32 	%r29, %r27, %r28;
	max.s32 	%r30, %r29, 0;
	add.s32 	%r31, %r12, -1;
	min.s32 	%r32, %r31, %r8;
	max.s32 	%r33, %r32, 0;
	mad.lo.s32 	%r34, %r30, %r13, %r33;
	mul.wide.s32 	%rd15, %r34, 4;
	add.s64 	%rd16, %rd1, %rd15;
	ld.global.f32 	%f35, [%rd16];
$L__BB6_3:
	setp.ge.s32 	%p7, %r8, %r12;
	add.s32 	%r10, %r7, %r3;
	setp.ge.s32 	%p8, %r10, %r11;
	or.pred  	%p9, %p7, %p8;
	mov.f32 	%f36, 0f00000000;
	@%p9 bra 	$L__BB6_5;
	add.s32 	%r35, %r11, -1;
	min.s32 	%r36, %r35, %r10;
	max.s32 	%r37, %r36, 0;
	add.s32 	%r38, %r12, -1;
	min.s32 	%r39, %r38, %r8;
	max.s32 	%r40, %r39, 0;
	mad.lo.s32 	%r41, %r37, %r13, %r40;
	mul.wide.s32 	%rd17, %r41, 4;
	add.s64 	%rd18, %rd1, %rd17;
	ld.global.f32 	%f36, [%rd18];
$L__BB6_5:
	cvta.to.global.u64 	%rd19, %rd2;
	setp.lt.s32 	%p10, %r9, %r11;
	add.f32 	%f16, %f1, 0f3F800000;
	selp.f32 	%f17, %f16, 0f3F800000, %p10;
	fma.rn.f32 	%f18, %f17, %f35, 0f00000000;
	setp.lt.s32 	%p11, %r10, 1;
	cvt.rn.f32.s32 	%f19, %r7;
	sub.f32 	%f20, %f2, %f19;
	selp.f32 	%f21, 0f3F800000, %f20, %p11;
	fma.rn.f32 	%f22, %f21, %f36, %f18;
	min.s32 	%r42, %r10, %r11;
	max.s32 	%r43, %r42, 0;
	mad.lo.s32 	%r44, %r43, %r12, %r43;
	add.s32 	%r45, %r8, 1;
	min.s32 	%r46, %r45, %r12;
	max.s32 	%r47, %r46, 0;
	add.s32 	%r48, %r47, %r44;
	mul.wide.s32 	%rd20, %r48, 4;
	add.s64 	%rd21, %rd19, %rd20;
	ld.global.f32 	%f23, [%rd21];
	add.f32 	%f24, %f23, %f22;
	min.s32 	%r49, %r8, %r12;
	max.s32 	%r50, %r49, 0;
	add.s32 	%r51, %r44, %r50;
	mul.wide.s32 	%rd22, %r51, 4;
	add.s64 	%rd23, %rd19, %rd22;
	ld.global.f32 	%f25, [%rd23];
	sub.f32 	%f26, %f24, %f25;
	min.s32 	%r52, %r9, %r11;
	max.s32 	%r53, %r52, 0;
	mad.lo.s32 	%r54, %r53, %r12, %r53;
	add.s32 	%r55, %r47, %r54;
	mul.wide.s32 	%rd24, %r55, 4;
	add.s64 	%rd25, %rd19, %rd24;
	ld.global.f32 	%f27, [%rd25];
	sub.f32 	%f28, %f26, %f27;
	add.s32 	%r56, %r54, %r50;
	mul.wide.s32 	%rd26, %r56, 4;
	add.s64 	%rd27, %rd19, %rd26;
	ld.global.f32 	%f29, [%rd27];
	add.f32 	%f30, %f29, %f28;
	setp.gt.s32 	%p12, %r8, 0;
	setp.lt.s32 	%p13, %r8, %r12;
	and.pred  	%p14, %p12, %p13;
	selp.u32 	%r57, 1, 0, %p14;
	cvt.rn.f32.u32 	%f31, %r57;
	mul.f32 	%f32, %f30, %f31;
	mad.lo.s32 	%r58, %r2, %r12, %r1;
	cvt.s64.s32 	%rd28, %r58;
	cvt.s64.s32 	%rd29, %r5;
	add.s64 	%rd30, %rd29, %rd28;
	cvta.to.global.u64 	%rd31, %rd3;
	shl.b64 	%rd32, %rd30, 2;
	add.s64 	%rd33, %rd31, %rd32;
	ld.global.f32 	%f33, [%rd33];
	mul.f32 	%f34, %f33, %f32;
	st.global.f32 	[%rd33], %f34;
$L__BB6_6:
	ret;

}
	// .globl	yMinDeltaIntegralFracKernel
.visible .entry yMinDeltaIntegralFracKernel(
	.param .u64 .ptr .align 1 yMinDeltaIntegralFracKernel_param_0,
	.param .u64 .ptr .align 1 yMinDeltaIntegralFracKernel_param_1,
	.param .u32 yMinDeltaIntegralFracKernel_param_2,
	.param .u32 yMinDeltaIntegralFracKernel_param_3,
	.param .u32 yMinDeltaIntegralFracKernel_param_4,
	.param .u64 .ptr .align 1 yMinDeltaIntegralFracKernel_param_5,
	.param .u64 .ptr .align 1 yMinDeltaIntegralFracKernel_param_6,
	.param .u64 .ptr .align 1 yMinDeltaIntegralFracKernel_param_7,
	.param .u64 .ptr .align 1 yMinDeltaIntegralFracKernel_param_8,
	.param .u32 yMinDeltaIntegralFracKernel_param_9
)
{
	.reg .pred 	%p<13>;
	.reg .b32 	%r<62>;
	.reg .b32 	%f<39>;
	.reg .b64 	%rd<34>;

	ld.param.u64 	%rd2, [yMinDeltaIntegralFracKernel_param_0];
	ld.param.u64 	%rd3, [yMinDeltaIntegralFracKernel_param_1];
	ld.param.u32 	%r15, [yMinDeltaIntegralFracKernel_param_2];
	ld.param.u32 	%r12, [yMinDeltaIntegralFracKernel_param_3];
	ld.param.u32 	%r13, [yMinDeltaIntegralFracKernel_param_4];
	ld.param.u64 	%rd4, [yMinDeltaIntegralFracKernel_param_5];
	ld.param.u64 	%rd5, [yMinDeltaIntegralFracKernel_param_6];
	ld.param.u64 	%rd6, [yMinDeltaIntegralFracKernel_param_7];
	ld.param.u64 	%rd7, [yMinDeltaIntegralFracKernel_param_8];
	ld.param.u32 	%r14, [yMinDeltaIntegralFracKernel_param_9];
	cvta.to.global.u64 	%rd1, %rd7;
	mov.u32 	%r16, %ctaid.x;
	shl.b32 	%r17, %r16, 10;
	mov.u32 	%r18, %tid.x;
	or.b32  	%r19, %r17, %r18;
	div.s32 	%r20, %r19, %r13;
	mul.lo.s32 	%r21, %r20, %r13;
	sub.s32 	%r1, %r19, %r21;
	div.s32 	%r4, %r20, %r12;
	mul.lo.s32 	%r22, %r4, %r12;
	sub.s32 	%r2, %r20, %r22;
	add.s32 	%r3, %r2, 1;
	setp.ge.s32 	%p1, %r4, %r15;
	or.b32  	%r23, %r13, %r12;
	setp.lt.s32 	%p2, %r23, 0;
	or.pred  	%p3, %p2, %p1;
	@%p3 bra 	$L__BB7_6;
	cvta.to.global.u64 	%rd8, %rd6;
	mul.wide.s32 	%rd9, %r4, 4;
	add.s64 	%rd10, %rd8, %rd9;
	ld.global.f32 	%f8, [%rd10];
	add.f32 	%f9, %f8, 0fBF800000;
	cvt.rpi.f32.f32 	%f10, %f9;
	cvt.rzi.s32.f32 	%r7, %f10;
	add.s32 	%r24, %r1, %r7;
	cvta.to.global.u64 	%rd11, %rd4;
	cvta.to.global.u64 	%rd12, %rd5;
	mul.lo.s32 	%r25, %r13, %r12;
	mul.lo.s32 	%r5, %r25, %r4;
	add.s64 	%rd13, %rd11, %rd9;
	ld.global.f32 	%f11, [%rd13];
	add.f32 	%f12, %f11, 0fBF800000;
	cvt.rpi.f32.f32 	%f13, %f12;
	cvt.rzi.s32.f32 	%r26, %f13;
	cvt.rn.f32.s32 	%f14, %r26;
	sub.f32 	%f1, %f14, %f11;
	add.s64 	%rd14, %rd12, %rd9;
	ld.global.f32 	%f2, [%rd14];
	cvt.rmi.f32.f32 	%f15, %f2;
	cvt.rzi.s32.f32 	%r8, %f15;
	add.s32 	%r9, %r24, 1;
	add.s32 	%r10, %r26, %r3;
	min.s32 	%r27, %r9, %r10;
	setp.lt.s32 	%p4, %r27, 1;
	mov.f32 	%f37, 0f00000000;
	@%p4 bra 	$L__BB7_3;
	add.s32 	%r28, %r12, -1;
	add.s32 	%r29, %r26, %r2;
	min.s32 	%r30, %r28, %r29;
	max.s32 	%r31, %r30, 0;
	add.s32 	%r32, %r13, -1;
	min.s32 	%r34, %r32, %r24;
	max.s32 	%r35, %r34, 0;
	mad.lo.s32 	%r36, %r31, %r14, %r35;
	mul.wide.s32 	%rd15, %r36, 4;
	add.s64 	%rd16, %rd1, %rd15;
	ld.global.f32 	%f37, [%rd16];
$L__BB7_3:
	setp.lt.s32 	%p5, %r9, 1;
	add.s32 	%r11, %r8, %r3;
	setp.ge.s32 	%p6, %r11, %r12;
	or.pred  	%p7, %p5, %p6;
	mov.f32 	%f38, 0f00000000;
	@%p7 bra 	$L__BB7_5;
	add.s32 	%r37, %r12, -1;
	min.s32 	%r38, %r37, %r11;
	max.s32 	%r39, %r38, 0;
	add.s32 	%r40, %r13, -1;
	min.s32 	%r42, %r40, %r24;
	max.s32 	%r43, %r42, 0;
	mad.lo.s32 	%r44, %r39, %r14, %r43;
	mul.wide.s32 	%rd17, %r44, 4;
	add.s64 	%rd18, %rd1, %rd17;
	ld.global.f32 	%f38, [%rd18];
$L__BB7_5:
	cvta.to.global.u64 	%rd19, %rd2;
	setp.lt.s32 	%p8, %r10, %r12;
	add.f32 	%f17, %f1, 0f3F800000;
	selp.f32 	%f18, %f17, 0f3F800000, %p8;
	fma.rn.f32 	%f19, %f18, %f37, 0f00000000;
	setp.lt.s32 	%p9, %r11, 1;
	cvt.rn.f32.s32 	%f20, %r8;
	sub.f32 	%f21, %f2, %f20;
	selp.f32 	%f22, 0f3F800000, %f21, %p9;
	fma.rn.f32 	%f23, %f22, %f38, %f19;
	min.s32 	%r45, %r11, %r12;
	max.s32 	%r46, %r45, 0;
	mad.lo.s32 	%r47, %r46, %r13, %r46;
	min.s32 	%r48, %r9, %r13;
	max.s32 	%r49, %r48, 0;
	add.s32 	%r50, %r47, %r49;
	mul.wide.s32 	%rd20, %r50, 4;
	add.s64 	%rd21, %rd19, %rd20;
	ld.global.f32 	%f24, [%rd21];
	add.f32 	%f25, %f24, %f23;
	min.s32 	%r52, %r24, %r13;
	max.s32 	%r53, %r52, 0;
	add.s32 	%r54, %r47, %r53;
	mul.wide.s32 	%rd22, %r54, 4;
	add.s64 	%rd23, %rd19, %rd22;
	ld.global.f32 	%f26, [%rd23];
	sub.f32 	%f27, %f25, %f26;
	min.s32 	%r55, %r10, %r12;
	max.s32 	%r56, %r55, 0;
	mad.lo.s32 	%r57, %r56, %r13, %r56;
	add.s32 	%r58, %r57, %r49;
	mul.wide.s32 	%rd24, %r58, 4;
	add.s64 	%rd25, %rd19, %rd24;
	ld.global.f32 	%f28, [%rd25];
	sub.f32 	%f29, %f27, %f28;
	add.s32 	%r59, %r57, %r53;
	mul.wide.s32 	%rd26, %r59, 4;
	add.s64 	%rd27, %rd19, %rd26;
	ld.global.f32 	%f30, [%rd27];
	add.f32 	%f31, %f30, %f29;
	setp.gt.s32 	%p10, %r9, 0;
	setp.lt.s32 	%p11, %r9, %r13;
	and.pred  	%p12, %p10, %p11;
	selp.u32 	%r60, 1, 0, %p12;
	cvt.rn.f32.u32 	%f32, %r60;
	neg.f32 	%f33, %f32;
	mul.f32 	%f34, %f31, %f33;
	mad.lo.s32 	%r61, %r2, %r13, %r1;
	cvt.s64.s32 	%rd28, %r61;
	cvt.s64.s32 	%rd29, %r5;
	add.s64 	%rd30, %rd29, %rd28;
	cvta.to.global.u64 	%rd31, %rd3;
	shl.b64 	%rd32, %rd30, 2;
	add.s64 	%rd33, %rd31, %rd32;
	ld.global.f32 	%f35, [%rd33];
	mul.f32 	%f36, %f35, %f34;
	st.global.f32 	[%rd33], %f36;
$L__BB7_6:
	ret;

}
	// .globl	xMaxDeltaIntegralKernel
.visible .entry xMaxDeltaIntegralKernel(
	.param .u64 .ptr .align 1 xMaxDeltaIntegralKernel_param_0,
	.param .u64 .ptr .align 1 xMaxDeltaIntegralKernel_param_1,
	.param .u32 xMaxDeltaIntegralKernel_param_2,
	.param .u32 xMaxDeltaIntegralKernel_param_3,
	.param .u32 xMaxDeltaIntegralKernel_param_4,
	.param .u64 .ptr .align 1 xMaxDeltaIntegralKernel_param_5,
	.param .u64 .ptr .align 1 xMaxDeltaIntegralKernel_param_6,
	.param .u64 .ptr .align 1 xMaxDeltaIntegralKernel_param_7
)
{
	.reg .pred 	%p<7>;
	.reg .b32 	%r<40>;
	.reg .b32 	%f<20>;
	.reg .b64 	%rd<28>;

	ld.param.u64 	%rd1, [xMaxDeltaIntegralKernel_param_0];
	ld.param.u64 	%rd2, [xMaxDeltaIntegralKernel_param_1];
	ld.param.u32 	%r6, [xMaxDeltaIntegralKernel_param_2];
	ld.param.u32 	%r4, [xMaxDeltaIntegralKernel_param_3];
	ld.param.u32 	%r5, [xMaxDeltaIntegralKernel_param_4];
	ld.param.u64 	%rd3, [xMaxDeltaIntegralKernel_param_5];
	ld.param.u64 	%rd4, [xMaxDeltaIntegralKernel_param_6];
	ld.param.u64 	%rd5, [xMaxDeltaIntegralKernel_param_7];
	mov.u32 	%r7, %ctaid.x;
	shl.b32 	%r8, %r7, 10;
	mov.u32 	%r9, %tid.x;
	or.b32  	%r1, %r8, %r9;
	div.s32 	%r2, %r1, %r5;
	div.s32 	%r3, %r2, %r4;
	setp.ge.s32 	%p1, %r3, %r6;
	or.b32  	%r10, %r5, %r4;
	setp.lt.s32 	%p2, %r10, 0;
	or.pred  	%p3, %p2, %p1;
	@%p3 bra 	$L__BB8_2;
	rem.s32 	%r11, %r1, %r5;
	rem.s32 	%r12, %r2, %r4;
	cvta.to.global.u64 	%rd6, %rd4;
	cvta.to.global.u64 	%rd7, %rd3;
	cvta.to.global.u64 	%rd8, %rd5;
	cvta.to.global.u64 	%rd9, %rd1;
	cvta.to.global.u64 	%rd10, %rd2;
	add.s32 	%r13, %r11, 1;
	mul.wide.s32 	%rd11, %r3, 4;
	add.s64 	%rd12, %rd7, %rd11;
	ld.global.f32 	%f1, [%rd12];
	cvt.rmi.f32.f32 	%f2, %f1;
	cvt.rzi.s32.f32 	%r14, %f2;
	add.s32 	%r15, %r12, %r14;
	mul.lo.s32 	%r16, %r5, %r4;
	mul.lo.s32 	%r17, %r16, %r3;
	cvt.s64.s32 	%rd13, %r17;
	add.s64 	%rd14, %rd6, %rd11;
	ld.global.f32 	%f3, [%rd14];
	add.f32 	%f4, %f3, 0fBF800000;
	cvt.rpi.f32.f32 	%f5, %f4;
	cvt.rzi.s32.f32 	%r18, %f5;
	add.s64 	%rd15, %rd8, %rd11;
	ld.global.f32 	%f6, [%rd15];
	cvt.rmi.f32.f32 	%f7, %f6;
	cvt.rzi.s32.f32 	%r19, %f7;
	add.s32 	%r20, %r15, 1;
	add.s32 	%r21, %r15, 2;
	min.s32 	%r22, %r21, %r4;
	max.s32 	%r23, %r22, 1;
	mad.lo.s32 	%r24, %r23, %r5, %r23;
	add.s32 	%r25, %r19, %r13;
	min.s32 	%r26, %r25, %r5;
	max.s32 	%r27, %r26, 0;
	add.s32 	%r28, %r24, %r27;
	mul.wide.s32 	%rd16, %r28, 4;
	add.s64 	%rd17, %rd9, %rd16;
	ld.global.f32 	%f8, [%rd17];
	add.f32 	%f9, %f8, 0f00000000;
	min.s32 	%r29, %r20, %r4;
	max.s32 	%r30, %r29, 0;
	mad.lo.s32 	%r31, %r30, %r5, %r30;
	add.s32 	%r32, %r31, %r27;
	mul.wide.s32 	%rd18, %r32, 4;
	add.s64 	%rd19, %rd9, %rd18;
	ld.global.f32 	%f10, [%rd19];
	sub.f32 	%f11, %f9, %f10;
	add.s32 	%r33, %r18, %r13;
	min.s32 	%r34, %r33, %r5;
	max.s32 	%r35, %r34, 0;
	add.s32 	%r36, %r24, %r35;
	mul.wide.s32 	%rd20, %r36, 4;
	add.s64 	%rd21, %rd9, %rd20;
	ld.global.f32 	%f12, [%rd21];
	sub.f32 	%f13, %f11, %f12;
	add.s32 	%r37, %r31, %r35;
	mul.wide.s32 	%rd22, %r37, 4;
	add.s64 	%rd23, %rd9, %rd22;
	ld.global.f32 	%f14, [%rd23];
	add.f32 	%f15, %f13, %f14;
	setp.gt.s32 	%p4, %r20, 0;
	setp.lt.s32 	%p5, %r20, %r4;
	and.pred  	%p6, %p4, %p5;
	selp.u32 	%r38, 1, 0, %p6;
	cvt.rn.f32.u32 	%f16, %r38;
	mul.f32 	%f17, %f15, %f16;
	mad.lo.s32 	%r39, %r12, %r5, %r11;
	cvt.s64.s32 	%rd24, %r39;
	add.s64 	%rd25, %rd13, %rd24;
	shl.b64 	%rd26, %rd25, 2;
	add.s64 	%rd27, %rd10, %rd26;
	ld.global.f32 	%f18, [%rd27];
	mul.f32 	%f19, %f18, %f17;
	st.global.f32 	[%rd27], %f19;
$L__BB8_2:
	ret;

}
	// .globl	xMinDeltaIntegralKernel
.visible .entry xMinDeltaIntegralKernel(
	.param .u64 .ptr .align 1 xMinDeltaIntegralKernel_param_0,
	.param .u64 .ptr .align 1 xMinDeltaIntegralKernel_param_1,
	.param .u32 xMinDeltaIntegralKernel_param_2,
	.param .u32 xMinDeltaIntegralKernel_param_3,
	.param .u32 xMinDeltaIntegralKernel_param_4,
	.param .u64 .ptr .align 1 xMinDeltaIntegralKernel_param_5,
	.param .u64 .ptr .align 1 xMinDeltaIntegralKernel_param_6,
	.param .u64 .ptr .align 1 xMinDeltaIntegralKernel_param_7
)
{
	.reg .pred 	%p<7>;
	.reg .b32 	%r<40>;
	.reg .b32 	%f<22>;
	.reg .b64 	%rd<28>;

	ld.param.u64 	%rd1, [xMinDeltaIntegralKernel_param_0];
	ld.param.u64 	%rd2, [xMinDeltaIntegralKernel_param_1];
	ld.param.u32 	%r6, [xMinDeltaIntegralKernel_param_2];
	ld.param.u32 	%r4, [xMinDeltaIntegralKernel_param_3];
	ld.param.u32 	%r5, [xMinDeltaIntegralKernel_param_4];
	ld.param.u64 	%rd3, [xMinDeltaIntegralKernel_param_5];
	ld.param.u64 	%rd4, [xMinDeltaIntegralKernel_param_6];
	ld.param.u64 	%rd5, [xMinDeltaIntegralKernel_param_7];
	mov.u32 	%r7, %ctaid.x;
	shl.b32 	%r8, %r7, 10;
	mov.u32 	%r9, %tid.x;
	or.b32  	%r1, %r8, %r9;
	div.s32 	%r2, %r1, %r5;
	div.s32 	%r3, %r2, %r4;
	setp.ge.s32 	%p1, %r3, %r6;
	or.b32  	%r10, %r5, %r4;
	setp.lt.s32 	%p2, %r10, 0;
	or.pred  	%p3, %p2, %p1;
	@%p3 bra 	$L__BB9_2;
	rem.s32 	%r11, %r1, %r5;
	rem.s32 	%r12, %r2, %r4;
	cvta.to.global.u64 	%rd6, %rd3;
	cvta.to.global.u64 	%rd7, %rd4;
	cvta.to.global.u64 	%rd8, %rd5;
	cvta.to.global.u64 	%rd9, %rd1;
	cvta.to.global.u64 	%rd10, %rd2;
	add.s32 	%r13, %r11, 1;
	mul.lo.s32 	%r14, %r5, %r4;
	mul.lo.s32 	%r15, %r14, %r3;
	cvt.s64.s32 	%rd11, %r15;
	mul.wide.s32 	%rd12, %r3, 4;
	add.s64 	%rd13, %rd6, %rd12;
	ld.global.f32 	%f1, [%rd13];
	add.f32 	%f2, %f1, 0fBF800000;
	cvt.rpi.f32.f32 	%f3, %f2;
	cvt.rzi.s32.f32 	%r16, %f3;
	add.s64 	%rd14, %rd7, %rd12;
	ld.global.f32 	%f4, [%rd14];
	add.f32 	%f5, %f4, 0fBF800000;
	cvt.rpi.f32.f32 	%f6, %f5;
	cvt.rzi.s32.f32 	%r17, %f6;
	add.s64 	%rd15, %rd8, %rd12;
	ld.global.f32 	%f7, [%rd15];
	cvt.rmi.f32.f32 	%f8, %f7;
	cvt.rzi.s32.f32 	%r18, %f8;
	add.s32 	%r19, %r12, %r16;
	add.s32 	%r20, %r19, 1;
	add.s32 	%r21, %r4, -1;
	min.s32 	%r22, %r20, %r21;
	max.s32 	%r23, %r22, 0;
	mad.lo.s32 	%r24, %r23, %r5, %r23;
	add.s32 	%r25, %r18, %r13;
	min.s32 	%r26, %r25, %r5;
	max.s32 	%r27, %r26, 0;
	add.s32 	%r28, %r24, %r27;
	mul.wide.s32 	%rd16, %r28, 4;
	add.s64 	%rd17, %rd9, %rd16;
	ld.global.f32 	%f9, [%rd17];
	add.f32 	%f10, %f9, 0f00000000;
	min.s32 	%r29, %r19, %r4;
	max.s32 	%r30, %r29, 0;
	mad.lo.s32 	%r31, %r30, %r5, %r30;
	add.s32 	%r32, %r31, %r27;
	mul.wide.s32 	%rd18, %r32, 4;
	add.s64 	%rd19, %rd9, %rd18;
	ld.global.f32 	%f11, [%rd19];
	sub.f32 	%f12, %f10, %f11;
	add.s32 	%r33, %r17, %r13;
	min.s32 	%r34, %r33, %r5;
	max.s32 	%r35, %r34, 0;
	add.s32 	%r36, %r24, %r35;
	mul.wide.s32 	%rd20, %r36, 4;
	add.s64 	%rd21, %rd9, %rd20;
	ld.global.f32 	%f13, [%rd21];
	sub.f32 	%f14, %f12, %f13;
	add.s32 	%r37, %r31, %r35;
	mul.wide.s32 	%rd22, %r37, 4;
	add.s64 	%rd23, %rd9, %rd22;
	ld.global.f32 	%f15, [%rd23];
	add.f32 	%f16, %f14, %f15;
	setp.gt.s32 	%p4, %r20, 0;
	setp.lt.s32 	%p5, %r20, %r4;
	and.pred  	%p6, %p4, %p5;
	selp.u32 	%r38, 1, 0, %p6;
	cvt.rn.f32.u32 	%f17, %r38;
	neg.f32 	%f18, %f17;
	mul.f32 	%f19, %f16, %f18;
	mad.lo.s32 	%r39, %r12, %r5, %r11;
	cvt.s64.s32 	%rd24, %r39;
	add.s64 	%rd25, %rd11, %rd24;
	shl.b64 	%rd26, %rd25, 2;
	add.s64 	%rd27, %rd10, %rd26;
	ld.global.f32 	%f20, [%rd27];
	mul.f32 	%f21, %f20, %f19;
	st.global.f32 	[%rd27], %f21;
$L__BB9_2:
	ret;

}
	// .globl	yMaxDeltaIntegralKernel
.visible .entry yMaxDeltaIntegralKernel(
	.param .u64 .ptr .align 1 yMaxDeltaIntegralKernel_param_0,
	.param .u64 .ptr .align 1 yMaxDeltaIntegralKernel_param_1,
	.param .u32 yMaxDeltaIntegralKernel_param_2,
	.param .u32 yMaxDeltaIntegralKernel_param_3,
	.param .u32 yMaxDeltaIntegralKernel_param_4,
	.param .u64 .ptr .align 1 yMaxDeltaIntegralKernel_param_5,
	.param .u64 .ptr .align 1 yMaxDeltaIntegralKernel_param_6,
	.param .u64 .ptr .align 1 yMaxDeltaIntegralKernel_param_7
)
{
	.reg .pred 	%p<7>;
	.reg .b32 	%r<40>;
	.reg .b32 	%f<20>;
	.reg .b64 	%rd<28>;

	ld.param.u64 	%rd1, [yMaxDeltaIntegralKernel_param_0];
	ld.param.u64 	%rd2, [yMaxDeltaIntegralKernel_param_1];
	ld.param.u32 	%r6, [yMaxDeltaIntegralKernel_param_2];
	ld.param.u32 	%r4, [yMaxDeltaIntegralKernel_param_3];
	ld.param.u32 	%r5, [yMaxDeltaIntegralKernel_param_4];
	ld.param.u64 	%rd3, [yMaxDeltaIntegralKernel_param_5];
	ld.param.u64 	%rd4, [yMaxDeltaIntegralKernel_param_6];
	ld.param.u64 	%rd5, [yMaxDeltaIntegralKernel_param_7];
	mov.u32 	%r7, %ctaid.x;
	shl.b32 	%r8, %r7, 10;
	mov.u32 	%r9, %tid.x;
	or.b32  	%r1, %r8, %r9;
	div.s32 	%r2, %r1, %r5;
	div.s32 	%r3, %r2, %r4;
	setp.ge.s32 	%p1, %r3, %r6;
	or.b32  	%r10, %r5, %r4;
	setp.lt.s32 	%p2, %r10, 0;
	or.pred  	%p3, %p2, %p1;
	@%p3 bra 	$L__BB10_2;
	rem.s32 	%r11, %r1, %r5;
	rem.s32 	%r12, %r2, %r4;
	cvta.to.global.u64 	%rd6, %rd3;
	cvta.to.global.u64 	%rd7, %rd4;
	cvta.to.global.u64 	%rd8, %rd5;
	cvta.to.global.u64 	%rd9, %rd1;
	cvta.to.global.u64 	%rd10, %rd2;
	mul.wide.s32 	%rd11, %r3, 4;
	add.s64 	%rd12, %rd8, %rd11;
	ld.global.f32 	%f1, [%rd12];
	cvt.rmi.f32.f32 	%f2, %f1;
	cvt.rzi.s32.f32 	%r13, %f2;
	add.s32 	%r14, %r11, %r13;
	add.s32 	%r15, %r12, 1;
	mul.lo.s32 	%r16, %r5, %r4;
	mul.lo.s32 	%r17, %r16, %r3;
	cvt.s64.s32 	%rd13, %r17;
	add.s64 	%rd14, %rd6, %rd11;
	ld.global.f32 	%f3, [%rd14];
	add.f32 	%f4, %f3, 0fBF800000;
	cvt.rpi.f32.f32 	%f5, %f4;
	cvt.rzi.s32.f32 	%r18, %f5;
	add.s64 	%rd15, %rd7, %rd11;
	ld.global.f32 	%f6, [%rd15];
	cvt.rmi.f32.f32 	%f7, %f6;
	cvt.rzi.s32.f32 	%r19, %f7;
	add.s32 	%r20, %r19, %r15;
	min.s32 	%r21, %r20, %r4;
	max.s32 	%r22, %r21, 0;
	mad.lo.s32 	%r23, %r22, %r5, %r22;
	add.s32 	%r24, %r14, 1;
	add.s32 	%r25, %r14, 2;
	min.s32 	%r26, %r25, %r5;
	max.s32 	%r27, %r26, 1;
	add.s32 	%r28, %r27, %r23;
	mul.wide.s32 	%rd16, %r28, 4;
	add.s64 	%rd17, %rd9, %rd16;
	ld.global.f32 	%f8, [%rd17];
	add.f32 	%f9, %f8, 0f00000000;
	min.s32 	%r29, %r24, %r5;
	max.s32 	%r30, %r29, 0;
	add.s32 	%r31, %r23, %r30;
	mul.wide.s32 	%rd18, %r31, 4;
	add.s64 	%rd19, %rd9, %rd18;
	ld.global.f32 	%f10, [%rd19];
	sub.f32 	%f11, %f9, %f10;
	add.s32 	%r32, %r18, %r15;
	min.s32 	%r33, %r32, %r4;
	max.s32 	%r34, %r33, 0;
	mad.lo.s32 	%r35, %r34, %r5, %r34;
	add.s32 	%r36, %r27, %r35;
	mul.wide.s32 	%rd20, %r36, 4;
	add.s64 	%rd21, %rd9, %rd20;
	ld.global.f32 	%f12, [%rd21];
	sub.f32 	%f13, %f11, %f12;
	add.s32 	%r37, %r35, %r30;
	mul.wide.s32 	%rd22, %r37, 4;
	add.s64 	%rd23, %rd9, %rd22;
	ld.global.f32 	%f14, [%rd23];
	add.f32 	%f15, %f13, %f14;
	setp.gt.s32 	%p4, %r24, 0;
	setp.lt.s32 	%p5, %r24, %r5;
	and.pred  	%p6, %p4, %p5;
	selp.u32 	%r38, 1, 0, %p6;
	cvt.rn.f32.u32 	%f16, %r38;
	mul.f32 	%f17, %f15, %f16;
	mad.lo.s32 	%r39, %r12, %r5, %r11;
	cvt.s64.s32 	%rd24, %r39;
	add.s64 	%rd25, %rd13, %rd24;
	shl.b64 	%rd26, %rd25, 2;
	add.s64 	%rd27, %rd10, %rd26;
	ld.global.f32 	%f18, [%rd27];
	mul.f32 	%f19, %f18, %f17;
	st.global.f32 	[%rd27], %f19;
$L__BB10_2:
	ret;

}
	// .globl	yMinDeltaIntegralKernel
.visible .entry yMinDeltaIntegralKernel(
	.param .u64 .ptr .align 1 yMinDeltaIntegralKernel_param_0,
	.param .u64 .ptr .align 1 yMinDeltaIntegralKernel_param_1,
	.param .u32 yMinDeltaIntegralKernel_param_2,
	.param .u32 yMinDeltaIntegralKernel_param_3,
	.param .u32 yMinDeltaIntegralKernel_param_4,
	.param .u64 .ptr .align 1 yMinDeltaIntegralKernel_param_5,
	.param .u64 .ptr .align 1 yMinDeltaIntegralKernel_param_6,
	.param .u64 .ptr .align 1 yMinDeltaIntegralKernel_param_7
)
{
	.reg .pred 	%p<7>;
	.reg .b32 	%r<40>;
	.reg .b32 	%f<22>;
	.reg .b64 	%rd<28>;

	ld.param.u64 	%rd1, [yMinDeltaIntegralKernel_param_0];
	ld.param.u64 	%rd2, [yMinDeltaIntegralKernel_param_1];
	ld.param.u32 	%r6, [yMinDeltaIntegralKernel_param_2];
	ld.param.u32 	%r4, [yMinDeltaIntegralKernel_param_3];
	ld.param.u32 	%r5, [yMinDeltaIntegralKernel_param_4];
	ld.param.u64 	%rd3, [yMinDeltaIntegralKernel_param_5];
	ld.param.u64 	%rd4, [yMinDeltaIntegralKernel_param_6];
	ld.param.u64 	%rd5, [yMinDeltaIntegralKernel_param_7];
	mov.u32 	%r7, %ctaid.x;
	shl.b32 	%r8, %r7, 10;
	mov.u32 	%r9, %tid.x;
	or.b32  	%r1, %r8, %r9;
	div.s32 	%r2, %r1, %r5;
	div.s32 	%r3, %r2, %r4;
	setp.ge.s32 	%p1, %r3, %r6;
	or.b32  	%r10, %r5, %r4;
	setp.lt.s32 	%p2, %r10, 0;
	or.pred  	%p3, %p2, %p1;
	@%p3 bra 	$L__BB11_2;
	rem.s32 	%r11, %r1, %r5;
	rem.s32 	%r12, %r2, %r4;
	cvta.to.global.u64 	%rd6, %rd3;
	cvta.to.global.u64 	%rd7, %rd5;
	cvta.to.global.u64 	%rd8, %rd4;
	cvta.to.global.u64 	%rd9, %rd1;
	cvta.to.global.u64 	%rd10, %rd2;
	add.s32 	%r13, %r12, 1;
	mul.lo.s32 	%r14, %r5, %r4;
	mul.lo.s32 	%r15, %r14, %r3;
	cvt.s64.s32 	%rd11, %r15;
	mul.wide.s32 	%rd12, %r3, 4;
	add.s64 	%rd13, %rd6, %rd12;
	ld.global.f32 	%f1, [%rd13];
	add.f32 	%f2, %f1, 0fBF800000;
	cvt.rpi.f32.f32 	%f3, %f2;
	cvt.rzi.s32.f32 	%r16, %f3;
	add.s64 	%rd14, %rd7, %rd12;
	ld.global.f32 	%f4, [%rd14];
	add.f32 	%f5, %f4, 0fBF800000;
	cvt.rpi.f32.f32 	%f6, %f5;
	cvt.rzi.s32.f32 	%r17, %f6;
	add.s64 	%rd15, %rd8, %rd12;
	ld.global.f32 	%f7, [%rd15];
	cvt.rmi.f32.f32 	%f8, %f7;
	cvt.rzi.s32.f32 	%r18, %f8;
	add.s32 	%r19, %r18, %r13;
	min.s32 	%r20, %r19, %r4;
	max.s32 	%r21, %r20, 0;
	mad.lo.s32 	%r22, %r21, %r5, %r21;
	add.s32 	%r23, %r11, %r17;
	add.s32 	%r24, %r23, 1;
	min.s32 	%r25, %r24, %r5;
	max.s32 	%r26, %r25, 0;
	add.s32 	%r27, %r22, %r26;
	mul.wide.s32 	%rd16, %r27, 4;
	add.s64 	%rd17, %rd9, %rd16;
	ld.global.f32 	%f9, [%rd17];
	add.f32 	%f10, %f9, 0f00000000;
	add.s32 	%r28, %r5, -1;
	min.s32 	%r29, %r23, %r28;
	max.s32 	%r30, %r29, 0;
	add.s32 	%r31, %r22, %r30;
	mul.wide.s32 	%rd18, %r31, 4;
	add.s64 	%rd19, %rd9, %rd18;
	ld.global.f32 	%f11, [%rd19];
	sub.f32 	%f12, %f10, %f11;
	add.s32 	%r32, %r16, %r13;
	min.s32 	%r33, %r32, %r4;
	max.s32 	%r34, %r33, 0;
	mad.lo.s32 	%r35, %r34, %r5, %r34;
	add.s32 	%r36, %r35, %r26;
	mul.wide.s32 	%rd20, %r36, 4;
	add.s64 	%rd21, %rd9, %rd20;
	ld.global.f32 	%f13, [%rd21];
	sub.f32 	%f14, %f12, %f13;
	add.s32 	%r37, %r35, %r30;
	mul.wide.s32 	%rd22, %r37, 4;
	add.s64 	%rd23, %rd9, %rd22;
	ld.global.f32 	%f15, [%rd23];
	add.f32 	%f16, %f14, %f15;
	setp.gt.s32 	%p4, %r24, 0;
	setp.lt.s32 	%p5, %r24, %r5;
	and.pred  	%p6, %p4, %p5;
	selp.u32 	%r38, 1, 0, %p6;
	cvt.rn.f32.u32 	%f17, %r38;
	neg.f32 	%f18, %f17;
	mul.f32 	%f19, %f16, %f18;
	mad.lo.s32 	%r39, %r12, %r5, %r11;
	cvt.s64.s32 	%rd24, %r39;
	add.s64 	%rd25, %rd11, %rd24;
	shl.b64 	%rd26, %rd25, 2;
	add.s64 	%rd27, %rd10, %rd26;
	ld.global.f32 	%f20, [%rd27];
	mul.f32 	%f21, %f20, %f19;
	st.global.f32 	[%rd27], %f21;
$L__BB11_2:
	ret;

}
	// .globl	dirtyFixWindowsKernel
.visible .entry dirtyFixWindowsKernel(
	.param .u64 .ptr .align 1 dirtyFixWindowsKernel_param_0,
	.param .u64 .ptr .align 1 dirtyFixWindowsKernel_param_1,
	.param .u64 .ptr .align 1 dirtyFixWindowsKernel_param_2,
	.param .u64 .ptr .align 1 dirtyFixWindowsKernel_param_3,
	.param .u32 dirtyFixWindowsKernel_param_4,
	.param .f32 dirtyFixWindowsKernel_param_5,
	.param .f32 dirtyFixWindowsKernel_param_6,
	.param .f32 dirtyFixWindowsKernel_param_7
)
{
	.reg .pred 	%p<5>;
	.reg .b32 	%r<8>;
	.reg .b32 	%f<40>;
	.reg .b64 	%rd<15>;
	.reg .b64 	%fd<19>;

	ld.param.u64 	%rd5, [dirtyFixWindowsKernel_param_0];
	ld.param.u64 	%rd6, [dirtyFixWindowsKernel_param_1];
	ld.param.u64 	%rd7, [dirtyFixWindowsKernel_param_2];
	ld.param.u64 	%rd8, [dirtyFixWindowsKernel_param_3];
	ld.param.u32 	%r2, [dirtyFixWindowsKernel_param_4];
	ld.param.f32 	%f13, [dirtyFixWindowsKernel_param_5];
	ld.param.f32 	%f14, [dirtyFixWindowsKernel_param_6];
	ld.param.f32 	%f15, [dirtyFixWindowsKernel_param_7];
	mov.u32 	%r3, %ctaid.x;
	shl.b32 	%r4, %r3, 10;
	mov.u32 	%r5, %tid.x;
	or.b32  	%r1, %r4, %r5;
	shl.b32 	%r6, %r2, 1;
	setp.ge.s32 	%p1, %r1, %r6;
	@%p1 bra 	$L__BB12_8;
	setp.ge.s32 	%p2, %r1, %r2;
	@%p2 bra 	$L__BB12_5;
	mov.f32 	%f26, 0f3F800000;
	sub.f32 	%f27, %f26, %f13;
	add.f32 	%f28, %f13, 0fBF800000;
	cvta.to.global.u64 	%rd12, %rd5;
	mul.wide.s32 	%rd13, %r1, 4;
	add.s64 	%rd1, %rd12, %rd13;
	ld.global.f32 	%f29, [%rd1];
	min.f32 	%f30, %f28, %f29;
	max.f32 	%f36, %f27, %f30;
	cvta.to.global.u64 	%rd14, %rd6;
	add.s64 	%rd2, %rd14, %rd13;
	ld.global.f32 	%f31, [%rd2];
	min.f32 	%f32, %f28, %f31;
	max.f32 	%f37, %f27, %f32;
	add.f32 	%f33, %f15, %f36;
	cvt.f64.f32 	%fd10, %f33;
	add.f64 	%fd11, %fd10, 0dBFEFAE147AE147AE;
	cvt.f64.f32 	%fd12, %f37;
	setp.leu.f64 	%p4, %fd11, %fd12;
	@%p4 bra 	$L__BB12_4;
	add.f32 	%f34, %f36, %f37;
	mul.f32 	%f35, %f34, 0f3F000000;
	cvt.f64.f32 	%fd13, %f35;
	cvt.f64.f32 	%fd14, %f15;
	add.f64 	%fd15, %fd14, 0dBFECCCCCCCCCCCCD;
	mul.f64 	%fd16, %fd15, 0d3FE0000000000000;
	sub.f64 	%fd17, %fd13, %fd16;
	cvt.rn.f32.f64 	%f36, %fd17;
	add.f64 	%fd18, %fd16, %fd13;
	cvt.rn.f32.f64 	%f37, %fd18;
$L__BB12_4:
	st.global.f32 	[%rd1], %f36;
	st.global.f32 	[%rd2], %f37;
	bra.uni 	$L__BB12_8;
$L__BB12_5:
	sub.s32 	%r7, %r1, %r2;
	mov.f32 	%f16, 0f3F800000;
	sub.f32 	%f17, %f16, %f14;
	add.f32 	%f18, %f14, 0fBF800000;
	cvta.to.global.u64 	%rd9, %rd7;
	mul.wide.s32 	%rd10, %r7, 4;
	add.s64 	%rd3, %rd9, %rd10;
	ld.global.f32 	%f19, [%rd3];
	min.f32 	%f20, %f18, %f19;
	max.f32 	%f38, %f17, %f20;
	cvta.to.global.u64 	%rd11, %rd8;
	add.s64 	%rd4, %rd11, %rd10;
	ld.global.f32 	%f21, [%rd4];
	min.f32 	%f22, %f18, %f21;
	max.f32 	%f39, %f17, %f22;
	add.f32 	%f23, %f15, %f38;
	cvt.f64.f32 	%fd1, %f23;
	add.f64 	%fd2, %fd1, 0dBFEFAE147AE147AE;
	cvt.f64.f32 	%fd3, %f39;
	setp.leu.f64 	%p3, %fd2, %fd3;
	@%p3 bra 	$L__BB12_7;
	add.f32 	%f24, %f38, %f39;
	mul.f32 	%f25, %f24, 0f3F000000;
	cvt.f64.f32 	%fd4, %f25;
	cvt.f64.f32 	%fd5, %f15;
	add.f64 	%fd6, %fd5, 0dBFECCCCCCCCCCCCD;
	mul.f64 	%fd7, %fd6, 0d3FE0000000000000;
	sub.f64 	%fd8, %fd4, %fd7;
	cvt.rn.f32.f64 	%f38, %fd8;
	add.f64 	%fd9, %fd7, %fd4;
	cvt.rn.f32.f64 	%f39, %fd9;
$L__BB12_7:
	st.global.f32 	[%rd3], %f38;
	st.global.f32 	[%rd4], %f39;
$L__BB12_8:
	ret;

}


// ===== COMPILED SASS (sm_100) =====

	.target	sm_100

	.elftype	@"ET_EXEC"


//--------------------- .note.nv.tkinfo           --------------------------
	.section	.note.nv.tkinfo,"",@"SHT_NOTE"
	.sectionflags	@"SHF_NOTE_NV_TKINFO"
	.tkinfo
        /*0018*/ 	.word	0x00000002
        /*0030*/ 	.string	""
        /*0030*/ 	.string	"ptxas"
        /*0030*/ 	.string	"Cuda compilation tools, release 13.0, V13.0.88"
        /*0030*/ 	.string	"Build cuda_13.0.r13.0/compiler.36424714_0"
        /*0030*/ 	.string	"-arch sm_100 -m 64 "



//--------------------- .note.nv.cuinfo           --------------------------
	.section	.note.nv.cuinfo,"",@"SHT_NOTE"
	.sectionflags	@"SHF_NOTE_NV_CUINFO"
        /*0018*/ 	.short	0x0002
        /*001a*/ 	.short	0x0064
        /*001c*/ 	.short	0x0082
	.zero		2


//--------------------- .nv.info                  --------------------------
	.section	.nv.info,"",@"SHT_CUDA_INFO"
	.align	4


	//----- nvinfo : EIATTR_REGCOUNT
	.align		4
        /*0000*/ 	.byte	0x04, 0x2f
        /*0002*/ 	.short	(.L_1 - .L_0)
	.align		4
.L_0:
        /*0004*/ 	.word	index@(_Z28forwardNoNormReplicateKernelPfiS_iiiiS_S_S_S_)
        /*0008*/ 	.word	0x00000014


	//----- nvinfo : EIATTR_FRAME_SIZE
	.align		4
.L_1:
        /*000c*/ 	.byte	0x04, 0x11
        /*000e*/ 	.short	(.L_3 - .L_2)
	.align		4
.L_2:
        /*0010*/ 	.word	index@(_Z28forwardNoNormReplicateKernelPfiS_iiiiS_S_S_S_)
        /*0014*/ 	.word	0x00000000


	//----- nvinfo : EIATTR_REGCOUNT
	.align		4
.L_3:
        /*0018*/ 	.byte	0x04, 0x2f
        /*001a*/ 	.short	(.L_5 - .L_4)
	.align		4
.L_4:
        /*001c*/ 	.word	index@(_Z32forwardNoNormReplicateFracKernelPfiS_iiiiS_S_S_S_S_iiPKf)
        /*0020*/ 	.word	0x00000028


	//----- nvinfo : EIATTR_FRAME_SIZE
	.align		4
.L_5:
        /*0024*/ 	.byte	0x04, 0x11
        /*0026*/ 	.short	(.L_7 - .L_6)
	.align		4
.L_6:
        /*0028*/ 	.word	index@(_Z32forwardNoNormReplicateFracKernelPfiS_iiiiS_S_S_S_S_iiPKf)
        /*002c*/ 	.word	0x00000000


	//----- nvinfo : EIATTR_REGCOUNT
	.align		4
.L_7:
        /*0030*/ 	.byte	0x04, 0x2f
        /*0032*/ 	.short	(.L_9 - .L_8)
	.align		4
.L_8:
        /*0034*/ 	.word	index@(updateGradInputKernel)
        /*0038*/ 	.word	0x00000020


	//----- nvinfo : EIATTR_FRAME_SIZE
	.align		4
.L_9:
        /*003c*/ 	.byte	0x04, 0x11
        /*003e*/ 	.short	(.L_11 - .L_10)
	.align		4
.L_10:
        /*0040*/ 	.word	index@(updateGradInputKernel)
        /*0044*/ 	.word	0x00000000


	//----- nvinfo : EIATTR_REGCOUNT
	.align		4
.L_11:
        /*0048*/ 	.byte	0x04, 0x2f
        /*004a*/ 	.short	(.L_13 - .L_12)
	.align		4
.L_12:
        /*004c*/ 	.word	index@(updateGradInputFracKernel)
        /*0050*/ 	.word	0x00000020


	//----- nvinfo : EIATTR_FRAME_SIZE
	.align		4
.L_13:
        /*0054*/ 	.byte	0x04, 0x11
        /*0056*/ 	.short	(.L_15 - .L_14)
	.align		4
.L_14:
        /*0058*/ 	.word	index@(updateGradInputFracKernel)
        /*005c*/ 	.word	0x00000000


	//----- nvinfo : EIATTR_REGCOUNT
	.align		4
.L_15:
        /*0060*/ 	.byte	0x04, 0x2f
        /*0062*/ 	.short	(.L_17 - .L_16)
	.align		4
.L_16:
        /*0064*/ 	.word	index@(xMaxDeltaIntegralFracKernel)
        /*0068*/ 	.word	0x0000001f


	//----- nvinfo : EIATTR_FRAME_SIZE
	.align		4
.L_17:
        /*006c*/ 	.byte	0x04, 0x11
        /*006e*/ 	.short	(.L_19 - .L_18)
	.align		4
.L_18:
        /*0070*/ 	.word	index@(xMaxDeltaIntegralFracKernel)
        /*0074*/ 	.word	0x00000000


	//----- nvinfo : EIATTR_REGCOUNT
	.align		4
.L_19:
        /*0078*/ 	.byte	0x04, 0x2f
        /*007a*/ 	.short	(.L_21 - .L_20)
	.align		4
.L_20:
        /*007c*/ 	.word	index@(xMinDeltaIntegralFracKernel)
        /*0080*/ 	.word	0x00000020


	//----- nvinfo : EIATTR_FRAME_SIZE
	.align		4
.L_21:
        /*0084*/ 	.byte	0x04, 0x11
        /*0086*/ 	.short	(.L_23 - .L_22)
	.align		4
.L_22:
        /*0088*/ 	.word	index@(xMinDeltaIntegralFracKernel)
        /*008c*/ 	.word	0x00000000


	//----- nvinfo : EIATTR_REGCOUNT
	.align		4
.L_23:
        /*0090*/ 	.byte	0x04, 0x2f
        /*0092*/ 	.short	(.L_25 - .L_24)
	.align		4
.L_24:
        /*0094*/ 	.word	index@(yMaxDeltaIntegralFracKernel)
        /*0098*/ 	.word	0x0000001e


	//----- nvinfo : EIATTR_FRAME_SIZE
	.align		4
.L_25:
        /*009c*/ 	.byte	0x04, 0x11
        /*009e*/ 	.short	(.L_27 - .L_26)
	.align		4
.L_26:
        /*00a0*/ 	.word	index@(yMaxDeltaIntegralFracKernel)
        /*00a4*/ 	.word	0x00000000


	//----- nvinfo : EIATTR_REGCOUNT
	.align		4
.L_27:
        /*00a8*/ 	.byte	0x04, 0x2f
        /*00aa*/ 	.short	(.L_29 - .L_28)
	.align		4
.L_28:
        /*00ac*/ 	.word	index@(yMinDeltaIntegralFracKernel)
        /*00b0*/ 	.word	0x0000001e


	//----- nvinfo : EIATTR_FRAME_SIZE
	.align		4
.L_29:
        /*00b4*/ 	.byte	0x04, 0x11
        /*00b6*/ 	.short	(.L_31 - .L_30)
	.align		4
.L_30:
        /*00b8*/ 	.word	index@(yMinDeltaIntegralFracKernel)
        /*00bc*/ 	.word	0x00000000


	//----- nvinfo : EIATTR_REGCOUNT
	.align		4
.L_31:
        /*00c0*/ 	.byte	0x04, 0x2f
        /*00c2*/ 	.short	(.L_33 - .L_32)
	.align		4
.L_32:
        /*00c4*/ 	.word	index@(xMaxDeltaIntegralKernel)
        /*00c8*/ 	.word	0x00000016


	//----- nvinfo : EIATTR_FRAME_SIZE
	.align		4
.L_33:
        /*00cc*/ 	.byte	0x04, 0x11
        /*00ce*/ 	.short	(.L_35 - .L_34)
	.align		4
.L_34:
        /*00d0*/ 	.word	index@(xMaxDeltaIntegralKernel)
        /*00d4*/ 	.word	0x00000000


	//----- nvinfo : EIATTR_REGCOUNT
	.align		4
.L_35:
        /*00d8*/ 	.byte	0x04, 0x2f
        /*00da*/ 	.short	(.L_37 - .L_36)
	.align		4
.L_36:
        /*00dc*/ 	.word	index@(xMinDeltaIntegralKernel)
        /*00e0*/ 	.word	0x00000016


	//----- nvinfo : EIATTR_FRAME_SIZE
	.align		4
.L_37:
        /*00e4*/ 	.byte	0x04, 0x11
        /*00e6*/ 	.short	(.L_39 - .L_38)
	.align		4
.L_38:
        /*00e8*/ 	.word	index@(xMinDeltaIntegralKernel)
        /*00ec*/ 	.word	0x00000000


	//----- nvinfo : EIATTR_REGCOUNT
	.align		4
.L_39:
        /*00f0*/ 	.byte	0x04, 0x2f
        /*00f2*/ 	.short	(.L_41 - .L_40)
	.align		4
.L_40:
        /*00f4*/ 	.word	index@(yMaxDeltaIntegralKernel)
        /*00f8*/ 	.word	0x00000016


	//----- nvinfo : EIATTR_FRAME_SIZE
	.align		4
.L_41:
        /*00fc*/ 	.byte	0x04, 0x11
        /*00fe*/ 	.short	(.L_43 - .L_42)
	.align		4
.L_42:
        /*0100*/ 	.word	index@(yMaxDeltaIntegralKernel)
        /*0104*/ 	.word	0x00000000


	//----- nvinfo : EIATTR_REGCOUNT
	.align		4
.L_43:
        /*0108*/ 	.byte	0x04, 0x2f
        /*010a*/ 	.short	(.L_45 - .L_44)
	.align		4
.L_44:
        /*010c*/ 	.word	index@(yMinDeltaIntegralKernel)
        /*0110*/ 	.word	0x00000016


	//----- nvinfo : EIATTR_FRAME_SIZE
	.align		4
.L_45:
        /*0114*/ 	.byte	0x04, 0x11
        /*0116*/ 	.short	(.L_47 - .L_46)
	.align		4
.L_46:
        /*0118*/ 	.word	index@(yMinDeltaIntegralKernel)
        /*011c*/ 	.word	0x00000000


	//----- nvinfo : EIATTR_REGCOUNT
	.align		4
.L_47:
        /*0120*/ 	.byte	0x04, 0x2f
        /*0122*/ 	.short	(.L_49 - .L_48)
	.align		4
.L_48:
        /*0124*/ 	.word	index@(dirtyFixWindowsKernel)
        /*0128*/ 	.word	0x00000011


	//----- nvinfo : EIATTR_FRAME_SIZE
	.align		4
.L_49:
        /*012c*/ 	.byte	0x04, 0x11
        /*012e*/ 	.short	(.L_51 - .L_50)
	.align		4
.L_50:
        /*0130*/ 	.word	index@(dirtyFixWindowsKernel)
        /*0134*/ 	.word	0x00000000


	//----- nvinfo : EIATTR_MIN_STACK_SIZE
	.align		4
.L_51:
        /*0138*/ 	.byte	0x04, 0x12
        /*013a*/ 	.short	(.L_53 - .L_52)
	.align		4
.L_52:
        /*013c*/ 	.word	index@(dirtyFixWindowsKernel)
        /*0140*/ 	.word	0x00000000


	//----- nvinfo : EIATTR_MIN_STACK_SIZE
	.align		4
.L_53:
        /*0144*/ 	.byte	0x04, 0x12
        /*0146*/ 	.short	(.L_55 - .L_54)
	.align		4
.L_54:
        /*0148*/ 	.word	index@(yMinDeltaIntegralKernel)
        /*014c*/ 	.word	0x00000000


	//----- nvinfo : EIATTR_MIN_STACK_SIZE
	.align		4
.L_55:
        /*0150*/ 	.byte	0x04, 0x12
        /*0152*/ 	.short	(.L_57 - .L_56)
	.align		4
.L_56:
        /*0154*/ 	.word	index@(yMaxDeltaIntegralKernel)
        /*0158*/ 	.word	0x00000000


	//----- nvinfo : EIATTR_MIN_STACK_SIZE
	.align		4
.L_57:
        /*015c*/ 	.byte	0x04, 0x12
        /*015e*/ 	.short	(.L_59 - .L_58)
	.align		4
.L_58:
        /*0160*/ 	.word	index@(xMinDeltaIntegralKernel)
        /*0164*/ 	.word	0x00000000


	//----- nvinfo : EIATTR_MIN_STACK_SIZE
	.align		4
.L_59:
        /*0168*/ 	.byte	0x04, 0x12
        /*016a*/ 	.short	(.L_61 - .L_60)
	.align		4
.L_60:
        /*016c*/ 	.word	index@(xMaxDeltaIntegralKernel)
        /*0170*/ 	.word	0x00000000


	//----- nvinfo : EIATTR_MIN_STACK_SIZE
	.align		4
.L_61:
        /*0174*/ 	.byte	0x04, 0x12
        /*0176*/ 	.short	(.L_63 - .L_62)
	.align		4
.L_62:
        /*0178*/ 	.word	index@(yMinDeltaIntegralFracKernel)
        /*017c*/ 	.word	0x00000000


	//----- nvinfo : EIATTR_MIN_STACK_SIZE
	.align		4
.L_63:
        /*0180*/ 	.byte	0x04, 0x12
        /*0182*/ 	.short	(.L_65 - .L_64)
	.align		4
.L_64:
        /*0184*/ 	.word	index@(yMaxDeltaIntegralFracKernel)
        /*0188*/ 	.word	0x00000000


	//----- nvinfo : EIATTR_MIN_STACK_SIZE
	.align		4
.L_65:
        /*018c*/ 	.byte	0x04, 0x12
        /*018e*/ 	.short	(.L_67 - .L_66)
	.align		4
.L_66:
        /*0190*/ 	.word	index@(xMinDeltaIntegralFracKernel)
        /*0194*/ 	.word	0x00000000


	//----- nvinfo : EIATTR_MIN_STACK_SIZE
	.align		4
.L_67:
        /*0198*/ 	.byte	0x04, 0x12
        /*019a*/ 	.short	(.L_69 - .L_68)
	.align		4
.L_68:
        /*019c*/ 	.word	index@(xMaxDeltaIntegralFracKernel)
        /*01a0*/ 	.word	0x00000000


	//----- nvinfo : EIATTR_MIN_STACK_SIZE
	.align		4
.L_69:
        /*01a4*/ 	.byte	0x04, 0x12
        /*01a6*/ 	.short	(.L_71 - .L_70)
	.align		4
.L_70:
        /*01a8*/ 	.word	index@(updateGradInputFracKernel)
        /*01ac*/ 	.word	0x00000000


	//----- nvinfo : EIATTR_MIN_STACK_SIZE
	.align		4
.L_71:
        /*01b0*/ 	.byte	0x04, 0x12
        /*01b2*/ 	.short	(.L_73 - .L_72)
	.align		4
.L_72:
        /*01b4*/ 	.word	index@(updateGradInputKernel)
        /*01b8*/ 	.word	0x00000000


	//----- nvinfo : EIATTR_MIN_STACK_SIZE
	.align		4
.L_73:
        /*01bc*/ 	.byte	0x04, 0x12
        /*01be*/ 	.short	(.L_75 - .L_74)
	.align		4
.L_74:
        /*01c0*/ 	.word	index@(_Z32forwardNoNormReplicateFracKernelPfiS_iiiiS_S_S_S_S_iiPKf)
        /*01c4*/ 	.word	0x00000000


	//----- nvinfo : EIATTR_MIN_STACK_SIZE
	.align		4
.L_75:
        /*01c8*/ 	.byte	0x04, 0x12
        /*01ca*/ 	.short	(.L_77 - .L_76)
	.align		4
.L_76:
        /*01cc*/ 	.word	index@(_Z28forwardNoNormReplicateKernelPfiS_iiiiS_S_S_S_)
        /*01d0*/ 	.word	0x00000000
.L_77:


//--------------------- .nv.compat                --------------------------
	.section	.nv.compat,"",@"SHT_CUDA_COMPAT_INFO"
	.align	4
        /*0000*/ 	.byte	0x02, 0x09, 0x00, 0x00, 0x02, 0x02, 0x01, 0x00, 0x02, 0x05, 0x05, 0x00, 0x03, 0x07, 0x01, 0x01
        /*0010*/ 	.byte	0x02, 0x03, 0x00, 0x00, 0x02, 0x06, 0x01, 0x00, 0x04, 0x0b, 0x08, 0x00, 0x01, 0x00, 0x00, 0x00
        /*0020*/ 	.byte	0x00, 0x00, 0x00, 0x00


//--------------------- .nv.info.dirtyFixWindowsKernel --------------------------
	.section	.nv.info.dirtyFixWindowsKernel,"",@"SHT_CUDA_INFO"
	.sectionflags	@""
	.align	4


	//----- nvinfo : EIATTR_CUDA_API_VERSION
	.align		4
        /*0000*/ 	.byte	0x04, 0x37
        /*0002*/ 	.short	(.L_79 - .L_78)
.L_78:
        /*0004*/ 	.word	0x00000082


	//----- nvinfo : EIATTR_KPARAM_INFO
	.align		4
.L_79:
        /*0008*/ 	.byte	0x04, 0x17
        /*000a*/ 	.short	(.L_81 - .L_80)
.L_80:
        /*000c*/ 	.word	0x00000000
        /*0010*/ 	.short	0x0007
        /*0012*/ 	.short	0x002c
        /*0014*/ 	.byte	0x00, 0xf0, 0x11, 0x00


	//----- nvinfo : EIATTR_KPARAM_INFO
	.align		4
.L_81:
        /*0018*/ 	.byte	0x04, 0x17
        /*001a*/ 	.short	(.L_83 - .L_82)
.L_82:
        /*001c*/ 	.word	0x00000000
        /*0020*/ 	.short	0x0006
        /*0022*/ 	.short	0x0028
        /*0024*/ 	.byte	0x00, 0xf0, 0x11, 0x00


	//----- nvinfo : EIATTR_KPARAM_INFO
	.align		4
.L_83:
        /*0028*/ 	.byte	0x04, 0x17
        /*002a*/ 	.short	(.L_85 - .L_84)
.L_84:
        /*002c*/ 	.word	0x00000000
        /*0030*/ 	.short	0x0005
        /*0032*/ 	.short	0x0024
        /*0034*/ 	.byte	0x00, 0xf0, 0x11, 0x00


	//----- nvinfo : EIATTR_KPARAM_INFO
	.align		4
.L_85:
        /*0038*/ 	.byte	0x04, 0x17
        /*003a*/ 	.short	(.L_87 - .L_86)
.L_86:
        /*003c*/ 	.word	0x00000000
        /*0040*/ 	.short	0x0004
        /*0042*/ 	.short	0x0020
        /*0044*/ 	.byte	0x00, 0xf0, 0x11, 0x00


	//----- nvinfo : EIATTR_KPARAM_INFO
	.align		4
.L_87:
        /*0048*/ 	.byte	0x04, 0x17
        /*004a*/ 	.short	(.L_89 - .L_88)
.L_88:
        /*004c*/ 	.word	0x00000000
        /*0050*/ 	.short	0x0003
        /*0052*/ 	.short	0x0018
        /*0054*/ 	.byte	0x00, 0xf5, 0x21, 0x00


	//----- nvinfo : EIATTR_KPARAM_INFO
	.align		4
.L_89:
        /*0058*/ 	.byte	0x04, 0x17
        /*005a*/ 	.short	(.L_91 - .L_90)
.L_90:
        /*005c*/ 	.word	0x00000000
        /*0060*/ 	.short	0x0002
        /*0062*/ 	.short	0x0010
        /*0064*/ 	.byte	0x00, 0xf5, 0x21, 0x00


	//----- nvinfo : EIATTR_KPARAM_INFO
	.align		4
.L_91:
        /*0068*/ 	.byte	0x04, 0x17
        /*006a*/ 	.short	(.L_93 - .L_92)
.L_92:
        /*006c*/ 	.word	0x00000000
        /*0070*/ 	.short	0x0001
        /*0072*/ 	.short	0x0008
        /*0074*/ 	.byte	0x00, 0xf5, 0x21, 0x00


	//----- nvinfo : EIATTR_KPARAM_INFO
	.align		4
.L_93:
        /*0078*/ 	.byte	0x04, 0x17
        /*007a*/ 	.short	(.L_95 - .L_94)
.L_94:
        /*007c*/ 	.word	0x00000000
        /*0080*/ 	.short	0x0000
        /*0082*/ 	.short	0x0000
        /*0084*/ 	.byte	0x00, 0xf5, 0x21, 0x00


	//----- nvinfo : EIATTR_SPARSE_MMA_MASK
	.align		4
.L_95:
        /*0088*/ 	.byte	0x03, 0x50
        /*008a*/ 	.short	0x0000


	//----- nvinfo : EIATTR_MAXREG_COUNT
	.align		4
        /*008c*/ 	.byte	0x03, 0x1b
        /*008e*/ 	.short	0x00ff


	//----- nvinfo : EIATTR_MERCURY_ISA_VERSION
	.align		4
        /*0090*/ 	.byte	0x03, 0x5f
        /*0092*/ 	.short	0x0101


	//----- nvinfo : EIATTR_VRC_CTA_INIT_COUNT
	.align		4
        /*0094*/ 	.byte	0x02, 0x4a
	.zero		1
	.zero		1


	//----- nvinfo : EIATTR_EXIT_INSTR_OFFSETS
	.align		4
        /*0098*/ 	.byte	0x04, 0x1c
        /*009a*/ 	.short	(.L_97 - .L_96)


	//   ....[0]....
.L_96:
        /*009c*/ 	.word	0x00000080


	//   ....[1]....
        /*00a0*/ 	.word	0x00000310


	//   ....[2]....
        /*00a4*/ 	.word	0x00000570


	//----- nvinfo : EIATTR_CRS_STACK_SIZE
	.align		4
.L_97:
        /*00a8*/ 	.byte	0x04, 0x1e
        /*00aa*/ 	.short	(.L_99 - .L_98)
.L_98:
        /*00ac*/ 	.word	0x00000000


	//----- nvinfo : EIATTR_CBANK_PARAM_SIZE
	.align		4
.L_99:
        /*00b0*/ 	.byte	0x03, 0x19
        /*00b2*/ 	.short	0x0030


	//----- nvinfo : EIATTR_PARAM_CBANK
	.align		4
        /*00b4*/ 	.byte	0x04, 0x0a
        /*00b6*/ 	.short	(.L_101 - .L_100)
	.align		4
.L_100:
        /*00b8*/ 	.word	index@(.nv.constant0.dirtyFixWindowsKernel)
        /*00bc*/ 	.short	0x0380
        /*00be*/ 	.short	0x0030


	//----- nvinfo : EIATTR_SW_WAR
	.align		4
.L_101:
        /*00c0*/ 	.byte	0x04, 0x36
        /*00c2*/ 	.short	(.L_103 - .L_102)
.L_102:
        /*00c4*/ 	.word	0x00000008
.L_103:


//--------------------- .nv.info.yMinDeltaIntegralKernel --------------------------
	.section	.nv.info.yMinDeltaIntegralKernel,"",@"SHT_CUDA_INFO"
	.sectionflags	@""
	.align	4


	//----- nvinfo : EIATTR_CUDA_API_VERSION
	.align		4
        /*0000*/ 	.byte	0x04, 0x37
        /*0002*/ 	.short	(.L_105 - .L_104)
.L_104:
        /*0004*/ 	.word	0x00000082


	//----- nvinfo : EIATTR_KPARAM_INFO
	.align		4
.L_105:
        /*0008*/ 	.byte	0x04, 0x17
        /*000a*/ 	.short	(.L_107 - .L_106)
.L_106:
        /*000c*/ 	.word	0x00000000
        /*0010*/ 	.short	0x0007
        /*0012*/ 	.short	0x0030
        /*0014*/ 	.byte	0x00, 0xf5, 0x21, 0x00


	//----- nvinfo : EIATTR_KPARAM_INFO
	.align		4
.L_107:
        /*0018*/ 	.byte	0x04, 0x17
        /*001a*/ 	.short	(.L_109 - .L_108)
.L_108:
        /*001c*/ 	.word	0x00000000
        /*0020*/ 	.short	0x0006
        /*0022*/ 	.short	0x0028
        /*0024*/ 	.byte	0x00, 0xf5, 0x21, 0x00


	//----- nvinfo : EIATTR_KPARAM_INFO
	.align		4
.L_109:
        /*0028*/ 	.byte	0x04, 0x17
        /*002a*/ 	.short	(.L_111 - .L_110)
.L_110:
        /*002c*/ 	.word	0x00000000
        /*0030*/ 	.short	0x0005
        /*0032*/ 	.short	0x0020
        /*0034*/ 	.byte	0x00, 0xf5, 0x21, 0x00


	//----- nvinfo : EIATTR_KPARAM_INFO
	.align		4
.L_111:
        /*0038*/ 	.byte	0x04, 0x17
        /*003a*/ 	.short	(.L_113 - .L_112)
.L_112:
        /*003c*/ 	.word	0x00000000
        /*0040*/ 	.short	0x0004
        /*0042*/ 	.short	0x0018
        /*0044*/ 	.byte	0x00, 0xf0, 0x11, 0x00


	//----- nvinfo : EIATTR_KPARAM_INFO
	.align		4
.L_113:
        /*0048*/ 	.byte	0x04, 0x17
        /*004a*/ 	.short	(.L_115 - .L_114)
.L_114:
        /*004c*/ 	.word	0x00000000
        /*0050*/ 	.short	0x0003
        /*0052*/ 	.short	0x0014
        /*0054*/ 	.byte	0x00, 0xf0, 0x11, 0x00


	//----- nvinfo : EIATTR_KPARAM_INFO
	.align		4
.L_115:
        /*0058*/ 	.byte	0x04, 0x17
        /*005a*/ 	.short	(.L_117 - .L_116)
.L_116:
        /*005c*/ 	.word	0x00000000
        /*0060*/ 	.short	0x0002
        /*0062*/ 	.short	0x0010
        /*0064*/ 	.byte	0x00, 0xf0, 0x11, 0x00


	//----- nvinfo : EIATTR_KPARAM_INFO
	.align		4
.L_117:
        /*0068*/ 	.byte	0x04, 0x17
        /*006a*/ 	.short	(.L_119 - .L_118)
.L_118:
        /*006c*/ 	.word	0x00000000
        /*0070*/ 	.short	0x0001
        /*0072*/ 	.short	0x0008
        /*0074*/ 	.byte	0x00, 0xf5, 0x21, 0x00


	//----- nvinfo : EIATTR_KPARAM_INFO
	.align		4
.L_119:
        /*0078*/ 	.byte	0x04, 0x17
        /*007a*/ 	.short	(.L_121 - .L_120)
.L_120:
        /*007c*/ 	.word	0x00000000
        /*0080*/ 	.short	0x0000
        /*0082*/ 	.short	0x0000
        /*0084*/ 	.byte	0x00, 0xf5, 0x21, 0x00


	//----- nvinfo : EIATTR_SPARSE_MMA_MASK
	.align		4
.L_121:
        /*0088*/ 	.byte	0x03, 0x50
        /*008a*/ 	.short	0x0000


	//----- nvinfo : EIATTR_MAXREG_COUNT
	.align		4
        /*008c*/ 	.byte	0x03, 0x1b
        /*008e*/ 	.short	0x00ff


	//----- nvinfo : EIATTR_MERCURY_ISA_VERSION
	.align		4
        /*0090*/ 	.byte	0x03, 0x5f
        /*0092*/ 	.short	0x0101


	//----- nvinfo : EIATTR_VRC_CTA_INIT_COUNT
	.align		4
        /*0094*/ 	.byte	0x02, 0x4a
	.zero		1
	.zero		1


	//----- nvinfo : EIATTR_EXIT_INSTR_OFFSETS
	.align		4
        /*0098*/ 	.byte	0x04, 0x1c
        /*009a*/ 	.short	(.L_123 - .L_122)


	//   ....[0]....
.L_122:
        /*009c*/ 	.word	0x000003b0


	//   ....[1]....
        /*00a0*/ 	.word	0x00000820


	//----- nvinfo : EIATTR_CBANK_PARAM_SIZE
	.align		4
.L_123:
        /*00a4*/ 	.byte	0x03, 0x19
        /*00a6*/ 	.short	0x0038


	//----- nvinfo : EIATTR_PARAM_CBANK
	.align		4
        /*00a8*/ 	.byte	0x04, 0x0a
        /*00aa*/ 	.short	(.L_125 - .L_124)
	.align		4
.L_124:
        /*00ac*/ 	.word	index@(.nv.constant0.yMinDeltaIntegralKernel)
        /*00b0*/ 	.short	0x0380
        /*00b2*/ 	.short	0x0038


	//----- nvinfo : EIATTR_SW_WAR
	.align		4
.L_125:
        /*00b4*/ 	.byte	0x04, 0x36
        /*00b6*/ 	.short	(.L_127 - .L_126)
.L_126:
        /*00b8*/ 	.word	0x00000008
.L_127:


//--------------------- .nv.info.yMaxDeltaIntegralKernel --------------------------
	.section	.nv.info.yMaxDeltaIntegralKernel,"",@"SHT_CUDA_INFO"
	.sectionflags	@""
	.align	4


	//----- nvinfo : EIATTR_CUDA_API_VERSION
	.align		4
        /*0000*/ 	.byte	0x04, 0x37
        /*0002*/ 	.short	(.L_129 - .L_128)
.L_128:
        /*0004*/ 	.word	0x00000082


	//----- nvinfo : EIATTR_KPARAM_INFO
	.align		4
.L_129:
        /*0008*/ 	.byte	0x04, 0x17
        /*000a*/ 	.short	(.L_131 - .L_130)
.L_130:
        /*000c*/ 	.word	0x00000000
        /*0010*/ 	.short	0x0007
        /*0012*/ 	.short	0x0030
        /*0014*/ 	.byte	0x00, 0xf5, 0x21, 0x00


	//----- nvinfo : EIATTR_KPARAM_INFO
	.align		4
.L_131:
        /*0018*/ 	.byte	0x04, 0x17
        /*001a*/ 	.short	(.L_133 - .L_132)
.L_132:
        /*001c*/ 	.word	0x00000000
        /*0020*/ 	.short	0x0006
        /*0022*/ 	.short	0x0028
        /*0024*/ 	.byte	0x00, 0xf5, 0x21, 0x00


	//----- nvinfo : EIATTR_KPARAM_INFO
	.align		4
.L_133:
        /*0028*/ 	.byte	0x04, 0x17
        /*002a*/ 	.short	(.L_135 - .L_134)
.L_134:
        /*002c*/ 	.word	0x00000000
        /*0030*/ 	.short	0x0005
        /*0032*/ 	.short	0x0020
        /*0034*/ 	.byte	0x00, 0xf5, 0x21, 0x00


	//----- nvinfo : EIATTR_KPARAM_INFO
	.align		4
.L_135:
        /*0038*/ 	.byte	0x04, 0x17
        /*003a*/ 	.short	(.L_137 - .L_136)
.L_136:
        /*003c*/ 	.word	0x00000000
        /*0040*/ 	.short	0x0004
        /*0042*/ 	.short	0x0018
        /*0044*/ 	.byte	0x00, 0xf0, 0x11, 0x00


	//----- nvinfo : EIATTR_KPARAM_INFO
	.align		4
.L_137:
        /*0048*/ 	.byte	0x04, 0x17
        /*004a*/ 	.short	(.L_139 - .L_138)
.L_138:
        /*004c*/ 	.word	0x00000000
        /*0050*/ 	.short	0x0003
        /*0052*/ 	.short	0x0014
        /*0054*/ 	.byte	0x00, 0xf0, 0x11, 0x00


	//----- nvinfo : EIATTR_KPARAM_INFO
	.align		4
.L_139:
        /*0058*/ 	.byte	0x04, 0x17
        /*005a*/ 	.short	(.L_141 - .L_140)
.L_140:
        /*005c*/ 	.word	0x00000000
        /*0060*/ 	.short	0x0002
        /*0062*/ 	.short	0x0010
        /*0064*/ 	.byte	0x00, 0xf0, 0x11, 0x00


	//----- nvinfo : EIATTR_KPARAM_INFO
	.align		4
.L_141:
        /*0068*/ 	.byte	0x04, 0x17
        /*006a*/ 	.short	(.L_143 - .L_142)
.L_142:
        /*006c*/ 	.word	0x00000000
        /*0070*/ 	.short	0x0001
        /*0072*/ 	.short	0x0008
        /*0074*/ 	.byte	0x00, 0xf5, 0x21, 0x00


	//----- nvinfo : EIATTR_KPARAM_INFO
	.align		4
.L_143:
        /*0078*/ 	.byte	0x04, 0x17
        /*007a*/ 	.short	(.L_145 - .L_144)
.L_144:
        /*007c*/ 	.word	0x00000000
        /*0080*/ 	.short	0x0000
        /*0082*/ 	.short	0x0000
        /*0084*/ 	.byte	0x00, 0xf5, 0x21, 0x00


	//----- nvinfo : EIATTR_SPARSE_MMA_MASK
	.align		4
.L_145:
        /*0088*/ 	.byte	0x03, 0x50
        /*008a*/ 	.short	0x0000


	//----- nvinfo : EIATTR_MAXREG_COUNT
	.align		4
        /*008c*/ 	.byte	0x03, 0x1b
        /*008e*/ 	.short	0x00ff


	//----- nvinfo : EIATTR_MERCURY_ISA_VERSION
	.align		4
        /*0090*/ 	.byte	0x03, 0x5f
        /*0092*/ 	.short	0x0101


	//----- nvinfo : EIATTR_VRC_CTA_INIT_COUNT
	.align		4
        /*0094*/ 	.byte	0x02, 0x4a
	.zero		1
	.zero		1


	//----- nvinfo : EIATTR_EXIT_INSTR_OFFSETS
	.align		4
        /*0098*/ 	.byte	0x04, 0x1c
        /*009a*/ 	.short	(.L_147 - .L_146)


	//   ....[0]....
.L_146:
        /*009c*/ 	.word	0x000003b0


	//   ....[1]....
        /*00a0*/ 	.word	0x00000820


	//----- nvinfo : EIATTR_CBANK_PARAM_SIZE
	.align		4
.L_147:
        /*00a4*/ 	.byte	0x03, 0x19
        /*00a6*/ 	.short	0x0038


	//----- nvinfo : EIATTR_PARAM_CBANK
	.align		4
        /*00a8*/ 	.byte	0x04, 0x0a
        /*00aa*/ 	.short	(.L_149 - .L_148)
	.align		4
.L_148:
        /*00ac*/ 	.word	index@(.nv.constant0.yMaxDeltaIntegralKernel)
        /*00b0*/ 	.short	0x0380
        /*00b2*/ 	.short	0x0038


	//----- nvinfo : EIATTR_SW_WAR
	.align		4
.L_149:
        /*00b4*/ 	.byte	0x04, 0x36
        /*00b6*/ 	.short	(.L_151 - .L_150)
.L_150:
        /*00b8*/ 	.word	0x00000008
.L_151:


//--------------------- .nv.info.xMinDeltaIntegralKernel --------------------------
	.section	.nv.info.xMinDeltaIntegralKernel,"",@"SHT_CUDA_INFO"
	.sectionflags	@""
	.align	4


	//----- nvinfo : EIATTR_CUDA_API_VERSION
	.align		4
        /*0000*/ 	.byte	0x04, 0x37
        /*0002*/ 	.short	(.L_153 - .L_152)
.L_152:
        /*0004*/ 	.word	0x00000082


	//----- nvinfo : EIATTR_KPARAM_INFO
	.align		4
.L_153:
        /*0008*/ 	.byte	0x04, 0x17
        /*000a*/ 	.short	(.L_155 - .L_154)
.L_154:
        /*000c*/ 	.word	0x00000000
        /*0010*/ 	.short	0x0007
        /*0012*/ 	.short	0x0030
        /*0014*/ 	.byte	0x00, 0xf5, 0x21, 0x00


	//----- nvinfo : EIATTR_KPARAM_INFO
	.align		4
.L_155:
        /*0018*/ 	.byte	0x04, 0x17
        /*001a*/ 	.short	(.L_157 - .L_156)
.L_156:
        /*001c*/ 	.word	0x00000000
        /*0020*/ 	.short	0x0006
        /*0022*/ 	.short	0x0028
        /*0024*/ 	.byte	0x00, 0xf5, 0x21, 0x00


	//----- nvinfo : EIATTR_KPARAM_INFO
	.align		4
.L_157:
        /*0028*/ 	.byte	0x04, 0x17
        /*002a*/ 	.short	(.L_159 - .L_158)
.L_158:
        /*002c*/ 	.word	0x00000000
        /*0030*/ 	.short	0x0005
        /*0032*/ 	.short	0x0020
        /*0034*/ 	.byte	0x00, 0xf5, 0x21, 0x00


	//----- nvinfo : EIATTR_KPARAM_INFO
	.align		4
.L_159:
        /*0038*/ 	.byte	0x04, 0x17
        /*003a*/ 	.short	(.L_161 - .L_160)
.L_160:
        /*003c*/ 	.word	0x00000000
        /*0040*/ 	.short	0x0004
        /*0042*/ 	.short	0x0018
        /*0044*/ 	.byte	0x00, 0xf0, 0x11, 0x00


	//----- nvinfo : EIATTR_KPARAM_INFO
	.align		4
.L_161:
        /*0048*/ 	.byte	0x04, 0x17
        /*004a*/ 	.short	(.L_163 - .L_162)
.L_162:
        /*004c*/ 	.word	0x00000000
        /*0050*/ 	.short	0x0003
        /*0052*/ 	.short	0x0014
        /*0054*/ 	.byte	0x00, 0xf0, 0x11, 0x00


	//----- nvinfo : EIATTR_KPARAM_INFO
	.align		4
.L_163:
        /*0058*/ 	.byte	0x04, 0x17
        /*005a*/ 	.short	(.L_165 - .L_164)
.L_164:
        /*005c*/ 	.word	0x00000000
        /*0060*/ 	.short	0x0002
        /*0062*/ 	.short	0x0010
        /*0064*/ 	.byte	0x00, 0xf0, 0x11, 0x00


	//----- nvinfo : EIATTR_KPARAM_INFO
	.align		4
.L_165:
        /*0068*/ 	.byte	0x04, 0x17
        /*006a*/ 	.short	(.L_167 - .L_166)
.L_166:
        /*006c*/ 	.word	0x00000000
        /*0070*/ 	.short	0x0001
        /*0072*/ 	.short	0x0008
        /*0074*/ 	.byte	0x00, 0xf5, 0x21, 0x00


	//----- nvinfo : EIATTR_KPARAM_INFO
	.align		4
.L_167:
        /*0078*/ 	.byte	0x04, 0x17
        /*007a*/ 	.short	(.L_169 - .L_168)
.L_168:
        /*007c*/ 	.word	0x00000000
        /*0080*/ 	.short	0x0000
        /*0082*/ 	.short	0x0000
        /*0084*/ 	.byte	0x00, 0xf5, 0x21, 0x00


	//----- nvinfo : EIATTR_SPARSE_MMA_MASK
	.align		4
.L_169:
        /*0088*/ 	.byte	0x03, 0x50
        /*008a*/ 	.short	0x0000


	//----- nvinfo : EIATTR_MAXREG_COUNT
	.align		4
        /*008c*/ 	.byte	0x03, 0x1b
        /*008e*/ 	.short	0x00ff


	//----- nvinfo : EIATTR_MERCURY_ISA_VERSION
	.align		4
        /*0090*/ 	.byte	0x03, 0x5f
        /*0092*/ 	.short	0x0101


	//----- nvinfo : EIATTR_VRC_CTA_INIT_COUNT
	.align		4
        /*0094*/ 	.byte	0x02, 0x4a
	.zero		1
	.zero		1


	//----- nvinfo : EIATTR_EXIT_INSTR_OFFSETS
	.align		4
        /*0098*/ 	.byte	0x04, 0x1c
        /*009a*/ 	.short	(.L_171 - .L_170)


	//   ....[0]....
.L_170:
        /*009c*/ 	.word	0x000003b0


	//   ....[1]....
        /*00a0*/ 	.word	0x00000820


	//----- nvinfo : EIATTR_CBANK_PARAM_SIZE
	.align		4
.L_171:
        /*00a4*/ 	.byte	0x03, 0x19
        /*00a6*/ 	.short	0x0038


	//----- nvinfo : EIATTR_PARAM_CBANK
	.align		4
        /*00a8*/ 	.byte	0x04, 0x0a
        /*00aa*/ 	.short	(.L_173 - .L_172)
	.align		4
.L_172:
        /*00ac*/ 	.word	index@(.nv.constant0.xMinDeltaIntegralKernel)
        /*00b0*/ 	.short	0x0380
        /*00b2*/ 	.short	0x0038


	//----- nvinfo : EIATTR_SW_WAR
	.align		4
.L_173:
        /*00b4*/ 	.byte	0x04, 0x36
        /*00b6*/ 	.short	(.L_175 - .L_174)
.L_174:
        /*00b8*/ 	.word	0x00000008
.L_175:


//--------------------- .nv.info.xMaxDeltaIntegralKernel --------------------------
	.section	.nv.info.xMaxDeltaIntegralKernel,"",@"SHT_CUDA_INFO"
	.sectionflags	@""
	.align	4


	//----- nvinfo : EIATTR_CUDA_API_VERSION
	.align		4
        /*0000*/ 	.byte	0x04, 0x37
        /*0002*/ 	.short	(.L_177 - .L_176)
.L_176:
        /*0004*/ 	.word	0x00000082


	//----- nvinfo : EIATTR_KPARAM_INFO
	.align		4
.L_177:
        /*0008*/ 	.byte	0x04, 0x17
        /*000a*/ 	.short	(.L_179 - .L_178)
.L_178:
        /*000c*/ 	.word	0x00000000
        /*0010*/ 	.short	0x0007
        /*0012*/ 	.short	0x0030
        /*0014*/ 	.byte	0x00, 0xf5, 0x21, 0x00


	//----- nvinfo : EIATTR_KPARAM_INFO
	.align		4
.L_179:
        /*0018*/ 	.byte	0x04, 0x17
        /*001a*/ 	.short	(.L_181 - .L_180)
.L_180:
        /*001c*/ 	.word	0x00000000
        /*0020*/ 	.short	0x0006
        /*0022*/ 	.short	0x0028
        /*0024*/ 	.byte	0x00, 0xf5, 0x21, 0x00


	//----- nvinfo : EIATTR_KPARAM_INFO
	.align		4
.L_181:
        /*0028*/ 	.byte	0x04, 0x17
        /*002a*/ 	.short	(.L_183 - .L_182)
.L_182:
        /*002c*/ 	.word	0x00000000
        /*0030*/ 	.short	0x0005
        /*0032*/ 	.short	0x0020
        /*0034*/ 	.byte	0x00, 0xf5, 0x21, 0x00


	//----- nvinfo : EIATTR_KPARAM_INFO
	.align		4
.L_183:
        /*0038*/ 	.byte	0x04, 0x17
        /*003a*/ 	.short	(.L_185 - .L_184)
.L_184:
        /*003c*/ 	.word	0x00000000
        /*0040*/ 	.short	0x0004
        /*0042*/ 	.short	0x0018
        /*0044*/ 	.byte	0x00, 0xf0, 0x11, 0x00


	//----- nvinfo : EIATTR_KPARAM_INFO
	.align		4
.L_185:
        /*0048*/ 	.byte	0x04, 0x17
        /*004a*/ 	.short	(.L_187 - .L_186)
.L_186:
        /*004c*/ 	.word	0x00000000
        /*0050*/ 	.short	0x0003
        /*0052*/ 	.short	0x0014
        /*0054*/ 	.byte	0x00, 0xf0, 0x11, 0x00


	//----- nvinfo : EIATTR_KPARAM_INFO
	.align		4
.L_187:
        /*0058*/ 	.byte	0x04, 0x17
        /*005a*/ 	.short	(.L_189 - .L_188)
.L_188:
        /*005c*/ 	.word	0x00000000
        /*0060*/ 	.short	0x0002
        /*0062*/ 	.short	0x0010
        /*0064*/ 	.byte	0x00, 0xf0, 0x11, 0x00


	//----- nvinfo : EIATTR_KPARAM_INFO
	.align		4
.L_189:
        /*0068*/ 	.byte	0x04, 0x17
        /*006a*/ 	.short	(.L_191 - .L_190)
.L_190:
        /*006c*/ 	.word	0x00000000
        /*0070*/ 	.short	0x0001
        /*0072*/ 	.short	0x0008
        /*0074*/ 	.byte	0x00, 0xf5, 0x21, 0x00


	//----- nvinfo : EIATTR_KPARAM_INFO
	.align		4
.L_191:
        /*0078*/ 	.byte	0x04, 0x17
        /*007a*/ 	.short	(.L_193 - .L_192)
.L_192:
        /*007c*/ 	.word	0x00000000
        /*0080*/ 	.short	0x0000
        /*0082*/ 	.short	0x0000
        /*0084*/ 	.byte	0x00, 0xf5, 0x21, 0x00


	//----- nvinfo : EIATTR_SPARSE_MMA_MASK
	.align		4
.L_193:
        /*0088*/ 	.byte	0x03, 0x50
        /*008a*/ 	.short	0x0000


	//----- nvinfo : EIATTR_MAXREG_COUNT
	.align		4
        /*008c*/ 	.byte	0x03, 0x1b
        /*008e*/ 	.short	0x00ff


	//----- nvinfo : EIATTR_MERCURY_ISA_VERSION
	.align		4
        /*0090*/ 	.byte	0x03, 0x5f
        /*0092*/ 	.short	0x0101


	//----- nvinfo : EIATTR_VRC_CTA_INIT_COUNT
	.align		4
        /*0094*/ 	.byte	0x02, 0x4a
	.zero		1
	.zero		1


	//----- nvinfo : EIATTR_EXIT_INSTR_OFFSETS
	.align		4
        /*0098*/ 	.byte	0x04, 0x1c
        /*009a*/ 	.short	(.L_195 - .L_194)


	//   ....[0]....
.L_194:
        /*009c*/ 	.word	0x000003b0


	//   ....[1]....
        /*00a0*/ 	.word	0x00000820


	//----- nvinfo : EIATTR_CBANK_PARAM_SIZE
	.align		4
.L_195:
        /*00a4*/ 	.byte	0x03, 0x19
        /*00a6*/ 	.short	0x0038


	//----- nvinfo : EIATTR_PARAM_CBANK
	.align		4
        /*00a8*/ 	.byte	0x04, 0x0a
        /*00aa*/ 	.short	(.L_197 - .L_196)
	.align		4
.L_196:
        /*00ac*/ 	.word	index@(.nv.constant0.xMaxDeltaIntegralKernel)
        /*00b0*/ 	.short	0x0380
        /*00b2*/ 	.short	0x0038


	//----- nvinfo : EIATTR_SW_WAR
	.align		4
.L_197:
        /*00b4*/ 	.byte	0x04, 0x36
        /*00b6*/ 	.short	(.L_199 - .L_198)
.L_198:
        /*00b8*/ 	.word	0x00000008
.L_199:


//--------------------- .nv.info.yMinDeltaIntegralFracKernel --------------------------
	.section	.nv.info.yMinDeltaIntegralFracKernel,"",@"SHT_CUDA_INFO"
	.sectionflags	@""
	.align	4


	//----- nvinfo : EIATTR_CUDA_API_VERSION
	.align		4
        /*0000*/ 	.byte	0x04, 0x37
        /*0002*/ 	.short	(.L_201 - .L_200)
.L_200:
        /*0004*/ 	.word	0x00000082


	//----- nvinfo : EIATTR_KPARAM_INFO
	.align		4
.L_201:
        /*0008*/ 	.byte	0x04, 0x17
        /*000a*/ 	.short	(.L_203 - .L_202)
.L_202:
        /*000c*/ 	.word	0x00000000
        /*0010*/ 	.short	0x0009
        /*0012*/ 	.short	0x0040
        /*0014*/ 	.byte	0x00, 0xf0, 0x11, 0x00


	//----- nvinfo : EIATTR_KPARAM_INFO
	.align		4
.L_203:
        /*0018*/ 	.byte	0x04, 0x17
        /*001a*/ 	.short	(.L_205 - .L_204)
.L_204:
        /*001c*/ 	.word	0x00000000
        /*0020*/ 	.short	0x0008
        /*0022*/ 	.short	0x0038
        /*0024*/ 	.byte	0x00, 0xf5, 0x21, 0x00


	//----- nvinfo : EIATTR_KPARAM_INFO
	.align		4
.L_205:
        /*0028*/ 	.byte	0x04, 0x17
        /*002a*/ 	.short	(.L_207 - .L_206)
.L_206:
        /*002c*/ 	.word	0x00000000
        /*0030*/ 	.short	0x0007
        /*0032*/ 	.short	0x0030
        /*0034*/ 	.byte	0x00, 0xf5, 0x21, 0x00


	//----- nvinfo : EIATTR_KPARAM_INFO
	.align		4
.L_207:
        /*0038*/ 	.byte	0x04, 0x17
        /*003a*/ 	.short	(.L_209 - .L_208)
.L_208:
        /*003c*/ 	.word	0x00000000
        /*0040*/ 	.short	0x0006
        /*0042*/ 	.short	0x0028
        /*0044*/ 	.byte	0x00, 0xf5, 0x21, 0x00


	//----- nvinfo : EIATTR_KPARAM_INFO
	.align		4
.L_209:
        /*0048*/ 	.byte	0x04, 0x17
        /*004a*/ 	.short	(.L_211 - .L_210)
.L_210:
        /*004c*/ 	.word	0x00000000
        /*0050*/ 	.short	0x0005
        /*0052*/ 	.short	0x0020
        /*0054*/ 	.byte	0x00, 0xf5, 0x21, 0x00


	//----- nvinfo : EIATTR_KPARAM_INFO
	.align		4
.L_211:
        /*0058*/ 	.byte	0x04, 0x17
        /*005a*/ 	.short	(.L_213 - .L_212)
.L_212:
        /*005c*/ 	.word	0x00000000
        /*0060*/ 	.short	0x0004
        /*0062*/ 	.short	0x0018
        /*0064*/ 	.byte	0x00, 0xf0, 0x11, 0x00


	//----- nvinfo : EIATTR_KPARAM_INFO
	.align		4
.L_213:
        /*0068*/ 	.byte	0x04, 0x17
        /*006a*/ 	.short	(.L_215 - .L_214)
.L_214:
        /*006c*/ 	.word	0x00000000
        /*0070*/ 	.short	0x0003
        /*0072*/ 	.short	0x0014
        /*0074*/ 	.byte	0x00, 0xf0, 0x11, 0x00


	//----- nvinfo : EIATTR_KPARAM_INFO
	.align		4
.L_215:
        /*0078*/ 	.byte	0x04, 0x17
        /*007a*/ 	.short	(.L_217 - .L_216)
.L_216:
        /*007c*/ 	.word	0x00000000
        /*0080*/ 	.short	0x0002
        /*0082*/ 	.short	0x0010
        /*0084*/ 	.byte	0x00, 0xf0, 0x11, 0x00


	//----- nvinfo : EIATTR_KPARAM_INFO
	.align		4
.L_217:
        /*0088*/ 	.byte	0x04, 0x17
        /*008a*/ 	.short	(.L_219 - .L_218)
.L_218:
        /*008c*/ 	.word	0x00000000
        /*0090*/ 	.short	0x0001
        /*0092*/ 	.short	0x0008
        /*0094*/ 	.byte	0x00, 0xf5, 0x21, 0x00


	//----- nvinfo : EIATTR_KPARAM_INFO
	.align		4
.L_219:
        /*0098*/ 	.byte	0x04, 0x17
        /*009a*/ 	.short	(.L_221 - .L_220)
.L_220:
        /*009c*/ 	.word	0x00000000
        /*00a0*/ 	.short	0x0000
        /*00a2*/ 	.short	0x0000
        /*00a4*/ 	.byte	0x00, 0xf5, 0x21, 0x00


	//----- nvinfo : EIATTR_SPARSE_MMA_MASK
	.align		4
.L_221:
        /*00a8*/ 	.byte	0x03, 0x50
        /*00aa*/ 	.short	0x0000


	//----- nvinfo : EIATTR_MAXREG_COUNT
	.align		4
        /*00ac*/ 	.byte	0x03, 0x1b
        /*00ae*/ 	.short	0x00ff


	//----- nvinfo : EIATTR_MERCURY_ISA_VERSION
	.align		4
        /*00b0*/ 	.byte	0x03, 0x5f
        /*00b2*/ 	.short	0x0101


	//----- nvinfo : EIATTR_VRC_CTA_INIT_COUNT
	.align		4
        /*00b4*/ 	.byte	0x02, 0x4a
	.zero		1
	.zero		1


	//----- nvinfo : EIATTR_EXIT_INSTR_OFFSETS
	.align		4
        /*00b8*/ 	.byte	0x04, 0x1c
        /*00ba*/ 	.short	(.L_223 - .L_222)


	//   ....[0]....
.L_222:
        /*00bc*/ 	.word	0x000003a0


	//   ....[1]....
        /*00c0*/ 	.word	0x000009c0


	//----- nvinfo : EIATTR_CBANK_PARAM_SIZE
	.align		4
.L_223:
        /*00c4*/ 	.byte	0x03, 0x19
        /*00c6*/ 	.short	0x0044


	//----- nvinfo : EIATTR_PARAM_CBANK
	.align		4
        /*00c8*/ 	.byte	0x04, 0x0a
        /*00ca*/ 	.short	(.L_225 - .L_224)
	.align		4
.L_224:
        /*00cc*/ 	.word	index@(.nv.constant0.yMinDeltaIntegralFracKernel)
        /*00d0*/ 	.short	0x0380
        /*00d2*/ 	.short	0x0044


	//----- nvinfo : EIATTR_SW_WAR
	.align		4
.L_225:
        /*00d4*/ 	.byte	0x04, 0x36
        /*00d6*/ 	.short	(.L_227 - .L_226)
.L_226:
        /*00d8*/ 	.word	0x00000008
.L_227:


//--------------------- .nv.info.yMaxDeltaIntegralFracKernel --------------------------
	.section	.nv.info.yMaxDeltaIntegralFracKernel,"",@"SHT_CUDA_INFO"
	.sectionflags	@""
	.align	4


	//----- nvinfo : EIATTR_CUDA_API_VERSION
	.align		4
        /*0000*/ 	.byte	0x04, 0x37
        /*0002*/ 	.short	(.L_229 - .L_228)
.L_228:
        /*0004*/ 	.word	0x00000082


	//----- nvinfo : EIATTR_KPARAM_INFO
	.align		4
.L_229:
        /*0008*/ 	.byte	0x04, 0x17
        /*000a*/ 	.short	(.L_231 - .L_230)
.L_230:
        /*000c*/ 	.word	0x00000000
        /*0010*/ 	.short	0x0009
        /*0012*/ 	.short	0x0040
        /*0014*/ 	.byte	0x00, 0xf0, 0x11, 0x00


	//----- nvinfo : EIATTR_KPARAM_INFO
	.align		4
.L_231:
        /*0018*/ 	.byte	0x04, 0x17
        /*001a*/ 	.short	(.L_233 - .L_232)
.L_232:
        /*001c*/ 	.word	0x00000000
        /*0020*/ 	.short	0x0008
        /*0022*/ 	.short	0x0038
        /*0024*/ 	.byte	0x00, 0xf5, 0x21, 0x00


	//----- nvinfo : EIATTR_KPARAM_INFO
	.align		4
.L_233:
        /*0028*/ 	.byte	0x04, 0x17
        /*002a*/ 	.short	(.L_235 - .L_234)
.L_234:
        /*002c*/ 	.word	0x00000000
        /*0030*/ 	.short	0x0007
        /*0032*/ 	.short	0x0030
        /*0034*/ 	.byte	0x00, 0xf5, 0x21, 0x00


	//----- nvinfo : EIATTR_KPARAM_INFO
	.align		4
.L_235:
        /*0038*/ 	.byte	0x04, 0x17
        /*003a*/ 	.short	(.L_237 - .L_236)
.L_236:
        /*003c*/ 	.word	0x00000000
        /*0040*/ 	.short	0x0006
        /*0042*/ 	.short	0x0028
        /*0044*/ 	.byte	0x00, 0xf5, 0x21, 0x00


	//----- nvinfo : EIATTR_KPARAM_INFO
	.align		4
.L_237:
        /*0048*/ 	.byte	0x04, 0x17
        /*004a*/ 	.short	(.L_239 - .L_238)
.L_238:
        /*004c*/ 	.word	0x00000000
        /*0050*/ 	.short	0x0005
        /*0052*/ 	.short	0x0020
        /*0054*/ 	.byte	0x00, 0xf5, 0x21, 0x00


	//----- nvinfo : EIATTR_KPARAM_INFO
	.align		4
.L_239:
        /*0058*/ 	.byte	0x04, 0x17
        /*005a*/ 	.short	(.L_241 - .L_240)
.L_240:
        /*005c*/ 	.word	0x00000000
        /*0060*/ 	.short	0x0004
        /*0062*/ 	.short	0x0018
        /*0064*/ 	.byte	0x00, 0xf0, 0x11, 0x00


	//----- nvinfo : EIATTR_KPARAM_INFO
	.align		4
.L_241:
        /*0068*/ 	.byte	0x04, 0x17
        /*006a*/ 	.short	(.L_243 - .L_242)
.L_242:
        /*006c*/ 	.word	0x00000000
        /*0070*/ 	.short	0x0003
        /*0072*/ 	.short	0x0014
        /*0074*/ 	.byte	0x00, 0xf0, 0x11, 0x00


	//----- nvinfo : EIATTR_KPARAM_INFO
	.align		4
.L_243:
        /*0078*/ 	.byte	0x04, 0x17
        /*007a*/ 	.short	(.L_245 - .L_244)
.L_244:
        /*007c*/ 	.word	0x00000000
        /*0080*/ 	.short	0x0002
        /*0082*/ 	.short	0x0010
        /*0084*/ 	.byte	0x00, 0xf0, 0x11, 0x00


	//----- nvinfo : EIATTR_KPARAM_INFO
	.align		4
.L_245:
        /*0088*/ 	.byte	0x04, 0x17
        /*008a*/ 	.short	(.L_247 - .L_246)
.L_246:
        /*008c*/ 	.word	0x00000000
        /*0090*/ 	.short	0x0001
        /*0092*/ 	.short	0x0008
        /*0094*/ 	.byte	0x00, 0xf5, 0x21, 0x00


	//----- nvinfo : EIATTR_KPARAM_INFO
	.align		4
.L_247:
        /*0098*/ 	.byte	0x04, 0x17
        /*009a*/ 	.short	(.L_249 - .L_248)
.L_248:
        /*009c*/ 	.word	0x00000000
        /*00a0*/ 	.short	0x0000
        /*00a2*/ 	.short	0x0000
        /*00a4*/ 	.byte	0x00, 0xf5, 0x21, 0x00


	//----- nvinfo : EIATTR_SPARSE_MMA_MASK
	.align		4
.L_249:
        /*00a8*/ 	.byte	0x03, 0x50
        /*00aa*/ 	.short	0x0000


	//----- nvinfo : EIATTR_MAXREG_COUNT
	.align		4
        /*00ac*/ 	.byte	0x03, 0x1b
        /*00ae*/ 	.short	0x00ff


	//----- nvinfo : EIATTR_MERCURY_ISA_VERSION
	.align		4
        /*00b0*/ 	.byte	0x03, 0x5f
        /*00b2*/ 	.short	0x0101


	//----- nvinfo : EIATTR_VRC_CTA_INIT_COUNT
	.align		4
        /*00b4*/ 	.byte	0x02, 0x4a
	.zero		1
	.zero		1


	//----- nvinfo : EIATTR_EXIT_INSTR_OFFSETS
	.align		4
        /*00b8*/ 	.byte	0x04, 0x1c
        /*00ba*/ 	.short	(.L_251 - .L_250)


	//   ....[0]....
.L_250:
        /*00bc*/ 	.word	0x000003a0


	//   ....[1]....
        /*00c0*/ 	.word	0x000009b0


	//----- nvinfo : EIATTR_CBANK_PARAM_SIZE
	.align		4
.L_251:
        /*00c4*/ 	.byte	0x03, 0x19
        /*00c6*/ 	.short	0x0044


	//----- nvinfo : EIATTR_PARAM_CBANK
	.align		4
        /*00c8*/ 	.byte	0x04, 0x0a
        /*00ca*/ 	.short	(.L_253 - .L_252)
	.align		4
.L_252:
        /*00cc*/ 	.word	index@(.nv.constant0.yMaxDeltaIntegralFracKernel)
        /*00d0*/ 	.short	0x0380
        /*00d2*/ 	.short	0x0044


	//----- nvinfo : EIATTR_SW_WAR
	.align		4
.L_253:
        /*00d4*/ 	.byte	0x04, 0x36
        /*00d6*/ 	.short	(.L_255 - .L_254)
.L_254:
        /*00d8*/ 	.word	0x00000008
.L_255:


//--------------------- .nv.info.xMinDeltaIntegralFracKernel --------------------------
	.section	.nv.info.xMinDeltaIntegralFracKernel,"",@"SHT_CUDA_INFO"
	.sectionflags	@""
	.align	4


	//----- nvinfo : EIATTR_CUDA_API_VERSION
	.align		4
        /*0000*/ 	.byte	0x04, 0x37
        /*0002*/ 	.short	(.L_257 - .L_256)
.L_256:
        /*0004*/ 	.word	0x00000082


	//----- nvinfo : EIATTR_KPARAM_INFO
	.align		4
.L_257:
        /*0008*/ 	.byte	0x04, 0x17
        /*000a*/ 	.short	(.L_259 - .L_258)
.L_258:
        /*000c*/ 	.word	0x00000000
        /*0010*/ 	.short	0x0009
        /*0012*/ 	.short	0x0040
        /*0014*/ 	.byte	0x00, 0xf0, 0x11, 0x00


	//----- nvinfo : EIATTR_KPARAM_INFO
	.align		4
.L_259:
        /*0018*/ 	.byte	0x04, 0x17
        /*001a*/ 	.short	(.L_261 - .L_260)
.L_260:
        /*001c*/ 	.word	0x00000000
        /*0020*/ 	.short	0x0008
        /*0022*/ 	.short	0x0038
        /*0024*/ 	.byte	0x00, 0xf5, 0x21, 0x00


	//----- nvinfo : EIATTR_KPARAM_INFO
	.align		4
.L_261:
        /*0028*/ 	.byte	0x04, 0x17
        /*002a*/ 	.short	(.L_263 - .L_262)
.L_262:
        /*002c*/ 	.word	0x00000000
        /*0030*/ 	.short	0x0007
        /*0032*/ 	.short	0x0030
        /*0034*/ 	.byte	0x00, 0xf5, 0x21, 0x00


	//----- nvinfo : EIATTR_KPARAM_INFO
	.align		4
.L_263:
        /*0038*/ 	.byte	0x04, 0x17
        /*003a*/ 	.short	(.L_265 - .L_264)
.L_264:
        /*003c*/ 	.word	0x00000000
        /*0040*/ 	.short	0x0006
        /*0042*/ 	.short	0x0028
        /*0044*/ 	.byte	0x00, 0xf5, 0x21, 0x00


	//----- nvinfo : EIATTR_KPARAM_INFO
	.align		4
.L_265:
        /*0048*/ 	.byte	0x04, 0x17
        /*004a*/ 	.short	(.L_267 - .L_266)
.L_266:
        /*004c*/ 	.word	0x00000000
        /*0050*/ 	.short	0x0005
        /*0052*/ 	.short	0x0020
        /*0054*/ 	.byte	0x00, 0xf5, 0x21, 0x00


	//----- nvinfo : EIATTR_KPARAM_INFO
	.align		4
.L_267:
        /*0058*/ 	.byte	0x04, 0x17
        /*005a*/ 	.short	(.L_269 - .L_268)
.L_268:
        /*005c*/ 	.word	0x00000000
        /*0060*/ 	.short	0x0004
        /*0062*/ 	.short	0x0018
        /*0064*/ 	.byte	0x00, 0xf0, 0x11, 0x00


	//----- nvinfo : EIATTR_KPARAM_INFO
	.align		4
.L_269:
        /*0068*/ 	.byte	0x04, 0x17
        /*006a*/ 	.short	(.L_271 - .L_270)
.L_270:
        /*006c*/ 	.word	0x00000000
        /*0070*/ 	.short	0x0003
        /*0072*/ 	.short	0x0014
        /*0074*/ 	.byte	0x00, 0xf0, 0x11, 0x00


	//----- nvinfo : EIATTR_KPARAM_INFO
	.align		4
.L_271:
        /*0078*/ 	.byte	0x04, 0x17
        /*007a*/ 	.short	(.L_273 - .L_272)
.L_272:
        /*007c*/ 	.word	0x00000000
        /*0080*/ 	.short	0x0002
        /*0082*/ 	.short	0x0010
        /*0084*/ 	.byte	0x00, 0xf0, 0x11, 0x00


	//----- nvinfo : EIATTR_KPARAM_INFO
	.align		4
.L_273:
        /*0088*/ 	.byte	0x04, 0x17
        /*008a*/ 	.short	(.L_275 - .L_274)
.L_274:
        /*008c*/ 	.word	0x00000000
        /*0090*/ 	.short	0x0001
        /*0092*/ 	.short	0x0008
        /*0094*/ 	.byte	0x00, 0xf5, 0x21, 0x00


	//----- nvinfo : EIATTR_KPARAM_INFO
	.align		4
.L_275:
        /*0098*/ 	.byte	0x04, 0x17
        /*009a*/ 	.short	(.L_277 - .L_276)
.L_276:
        /*009c*/ 	.word	0x00000000
        /*00a0*/ 	.short	0x0000
        /*00a2*/ 	.short	0x0000
        /*00a4*/ 	.byte	0x00, 0xf5, 0x21, 0x00


	//----- nvinfo : EIATTR_SPARSE_MMA_MASK
	.align		4
.L_277:
        /*00a8*/ 	.byte	0x03, 0x50
        /*00aa*/ 	.short	0x0000


	//----- nvinfo : EIATTR_MAXREG_COUNT
	.align		4
        /*00ac*/ 	.byte	0x03, 0x1b
        /*00ae*/ 	.short	0x00ff


	//----- nvinfo : EIATTR_MERCURY_ISA_VERSION
	.align		4
        /*00b0*/ 	.byte	0x03, 0x5f
        /*00b2*/ 	.short	0x0101


	//----- nvinfo : EIATTR_VRC_CTA_INIT_COUNT
	.align		4
        /*00b4*/ 	.byte	0x02, 0x4a
	.zero		1
	.zero		1


	//----- nvinfo : EIATTR_EXIT_INSTR_OFFSETS
	.align		4
        /*00b8*/ 	.byte	0x04, 0x1c
        /*00ba*/ 	.short	(.L_279 - .L_278)


	//   ....[0]....
.L_278:
        /*00bc*/ 	.word	0x000003b0


	//   ....[1]....
        /*00c0*/ 	.word	0x000009d0


	//----- nvinfo : EIATTR_CBANK_PARAM_SIZE
	.align		4
.L_279:
        /*00c4*/ 	.byte	0x03, 0x19
        /*00c6*/ 	.short	0x0044


	//----- nvinfo : EIATTR_PARAM_CBANK
	.align		4
        /*00c8*/ 	.byte	0x04, 0x0a
        /*00ca*/ 	.short	(.L_281 - .L_280)
	.align		4
.L_280:
        /*00cc*/ 	.word	index@(.nv.constant0.xMinDeltaIntegralFracKernel)
        /*00d0*/ 	.short	0x0380
        /*00d2*/ 	.short	0x0044


	//----- nvinfo : EIATTR_SW_WAR
	.align		4
.L_281:
        /*00d4*/ 	.byte	0x04, 0x36
        /*00d6*/ 	.short	(.L_283 - .L_282)
.L_282:
        /*00d8*/ 	.word	0x00000008
.L_283:


//--------------------- .nv.info.xMaxDeltaIntegralFracKernel --------------------------
	.section	.nv.info.xMaxDeltaIntegralFracKernel,"",@"SHT_CUDA_INFO"
	.sectionflags	@""
	.align	4


	//----- nvinfo : EIATTR_CUDA_API_VERSION
	.align		4
        /*0000*/ 	.byte	0x04, 0x37
        /*0002*/ 	.short	(.L_285 - .L_284)
.L_284:
        /*0004*/ 	.word	0x00000082


	//----- nvinfo : EIATTR_KPARAM_INFO
	.align		4
.L_285:
        /*0008*/ 	.byte	0x04, 0x17
        /*000a*/ 	.short	(.L_287 - .L_286)
.L_286:
        /*000c*/ 	.word	0x00000000
        /*0010*/ 	.short	0x0009
        /*0012*/ 	.short	0x0040
        /*0014*/ 	.byte	0x00, 0xf0, 0x11, 0x00


	//----- nvinfo : EIATTR_KPARAM_INFO
	.align		4
.L_287:
        /*0018*/ 	.byte	0x04, 0x17
        /*001a*/ 	.short	(.L_289 - .L_288)
.L_288:
        /*001c*/ 	.word	0x00000000
        /*0020*/ 	.short	0x0008
        /*0022*/ 	.short	0x0038
        /*0024*/ 	.byte	0x00, 0xf5, 0x21, 0x00


	//----- nvinfo : EIATTR_KPARAM_INFO
	.align		4
.L_289:
        /*0028*/ 	.byte	0x04, 0x17
        /*002a*/ 	.short	(.L_291 - .L_290)
.L_290:
        /*002c*/ 	.word	0x00000000
        /*0030*/ 	.short	0x0007
        /*0032*/ 	.short	0x0030
        /*0034*/ 	.byte	0x00, 0xf5, 0x21, 0x00


	//----- nvinfo : EIATTR_KPARAM_INFO
	.align		4
.L_291:
        /*0038*/ 	.byte	0x04, 0x17
        /*003a*/ 	.short	(.L_293 - .L_292)
.L_292:
        /*003c*/ 	.word	0x00000000
        /*0040*/ 	.short	0x0006
        /*0042*/ 	.short	0x0028
        /*0044*/ 	.byte	0x00, 0xf5, 0x21, 0x00


	//----- nvinfo : EIATTR_KPARAM_INFO
	.align		4
.L_293:
        /*0048*/ 	.byte	0x04, 0x17
        /*004a*/ 	.short	(.L_295 - .L_294)
.L_294:
        /*004c*/ 	.word	0x00000000
        /*0050*/ 	.short	0x0005
        /*0052*/ 	.short	0x0020
        /*0054*/ 	.byte	0x00, 0xf5, 0x21, 0x00


	//----- nvinfo : EIATTR_KPARAM_INFO
	.align		4
.L_295:
        /*0058*/ 	.byte	0x04, 0x17
        /*005a*/ 	.short	(.L_297 - .L_296)
.L_296:
        /*005c*/ 	.word	0x00000000
        /*0060*/ 	.short	0x0004
        /*0062*/ 	.short	0x0018
        /*0064*/ 	.byte	0x00, 0xf0, 0x11, 0x00


	//----- nvinfo : EIATTR_KPARAM_INFO
	.align		4
.L_297:
        /*0068*/ 	.byte	0x04, 0x17
        /*006a*/ 	.short	(.L_299 - .L_298)
.L_298:
        /*006c*/ 	.word	0x00000000
        /*0070*/ 	.short	0x0003
        /*0072*/ 	.short	0x0014
        /*0074*/ 	.byte	0x00, 0xf0, 0x11, 0x00


	//----- nvinfo : EIATTR_KPARAM_INFO
	.align		4
.L_299:
        /*0078*/ 	.byte	0x04, 0x17
        /*007a*/ 	.short	(.L_301 - .L_300)
.L_300:
        /*007c*/ 	.word	0x00000000
        /*0080*/ 	.short	0x0002
        /*0082*/ 	.short	0x0010
        /*0084*/ 	.byte	0x00, 0xf0, 0x11, 0x00


	//----- nvinfo : EIATTR_KPARAM_INFO
	.align		4
.L_301:
        /*0088*/ 	.byte	0x04, 0x17
        /*008a*/ 	.short	(.L_303 - .L_302)
.L_302:
        /*008c*/ 	.word	0x00000000
        /*0090*/ 	.short	0x0001
        /*0092*/ 	.short	0x0008
        /*0094*/ 	.byte	0x00, 0xf5, 0x21, 0x00


	//----- nvinfo : EIATTR_KPARAM_INFO
	.align		4
.L_303:
        /*0098*/ 	.byte	0x04, 0x17
        /*009a*/ 	.short	(.L_305 - .L_304)
.L_304:
        /*009c*/ 	.word	0x00000000
        /*00a0*/ 	.short	0x0000
        /*00a2*/ 	.short	0x0000
        /*00a4*/ 	.byte	0x00, 0xf5, 0x21, 0x00


	//----- nvinfo : EIATTR_SPARSE_MMA_MASK
	.align		4
.L_305:
        /*00a8*/ 	.byte	0x03, 0x50
        /*00aa*/ 	.short	0x0000


	//----- nvinfo : EIATTR_MAXREG_COUNT
	.align		4
        /*00ac*/ 	.byte	0x03, 0x1b
        /*00ae*/ 	.short	0x00ff


	//----- nvinfo : EIATTR_MERCURY_ISA_VERSION
	.align		4
        /*00b0*/ 	.byte	0x03, 0x5f
        /*00b2*/ 	.short	0x0101


	//----- nvinfo : EIATTR_VRC_CTA_INIT_COUNT
	.align		4
        /*00b4*/ 	.byte	0x02, 0x4a
	.zero		1
	.zero		1


	//----- nvinfo : EIATTR_EXIT_INSTR_OFFSETS
	.align		4
        /*00b8*/ 	.byte	0x04, 0x1c
        /*00ba*/ 	.short	(.L_307 - .L_306)


	//   ....[0]....
.L_306:
        /*00bc*/ 	.word	0x000003c0


	//   ....[1]....
        /*00c0*/ 	.word	0x000009c0


	//----- nvinfo : EIATTR_CBANK_PARAM_SIZE
	.align		4
.L_307:
        /*00c4*/ 	.byte	0x03, 0x19
        /*00c6*/ 	.short	0x0044


	//----- nvinfo : EIATTR_PARAM_CBANK
	.align		4
        /*00c8*/ 	.byte	0x04, 0x0a
        /*00ca*/ 	.short	(.L_309 - .L_308)
	.align		4
.L_308:
        /*00cc*/ 	.word	index@(.nv.constant0.xMaxDeltaIntegralFracKernel)
        /*00d0*/ 	.short	0x0380
        /*00d2*/ 	.short	0x0044


	//----- nvinfo : EIATTR_SW_WAR
	.align		4
.L_309:
        /*00d4*/ 	.byte	0x04, 0x36
        /*00d6*/ 	.short	(.L_311 - .L_310)
.L_310:
        /*00d8*/ 	.word	0x00000008
.L_311:


//--------------------- .nv.info.updateGradInputFracKernel --------------------------
	.section	.nv.info.updateGradInputFracKernel,"",@"SHT_CUDA_INFO"
	.sectionflags	@""
	.align	4


	//----- nvinfo : EIATTR_CUDA_API_VERSION
	.align		4
        /*0000*/ 	.byte	0x04, 0x37
        /*0002*/ 	.short	(.L_313 - .L_312)
.L_312:
        /*0004*/ 	.word	0x00000082


	//----- nvinfo : EIATTR_KPARAM_INFO
	.align		4
.L_313:
        /*0008*/ 	.byte	0x04, 0x17
        /*000a*/ 	.short	(.L_315 - .L_314)
.L_314:
        /*000c*/ 	.word	0x00000000
        /*0010*/ 	.short	0x000b
        /*0012*/ 	.short	0x004c
        /*0014*/ 	.byte	0x00, 0xf0, 0x11, 0x00


	//----- nvinfo : EIATTR_KPARAM_INFO
	.align		4
.L_315:
        /*0018*/ 	.byte	0x04, 0x17
        /*001a*/ 	.short	(.L_317 - .L_316)
.L_316:
        /*001c*/ 	.word	0x00000000
        /*0020*/ 	.short	0x000a
        /*0022*/ 	.short	0x0048
        /*0024*/ 	.byte	0x00, 0xf0, 0x11, 0x00


	//----- nvinfo : EIATTR_KPARAM_INFO
	.align		4
.L_317:
        /*0028*/ 	.byte	0x04, 0x17
        /*002a*/ 	.short	(.L_319 - .L_318)
.L_318:
        /*002c*/ 	.word	0x00000000
        /*0030*/ 	.short	0x0009
        /*0032*/ 	.short	0x0040
        /*0034*/ 	.byte	0x00, 0xf5, 0x21, 0x00


	//----- nvinfo : EIATTR_KPARAM_INFO
	.align		4
.L_319:
        /*0038*/ 	.byte	0x04, 0x17
        /*003a*/ 	.short	(.L_321 - .L_320)
.L_320:
        /*003c*/ 	.word	0x00000000
        /*0040*/ 	.short	0x0008
        /*0042*/ 	.short	0x0038
        /*0044*/ 	.byte	0x00, 0xf5, 0x21, 0x00


	//----- nvinfo : EIATTR_KPARAM_INFO
	.align		4
.L_321:
        /*0048*/ 	.byte	0x04, 0x17
        /*004a*/ 	.short	(.L_323 - .L_322)
.L_322:
        /*004c*/ 	.word	0x00000000
        /*0050*/ 	.short	0x0007
        /*0052*/ 	.short	0x0030
        /*0054*/ 	.byte	0x00, 0xf5, 0x21, 0x00


	//----- nvinfo : EIATTR_KPARAM_INFO
	.align		4
.L_323:
        /*0058*/ 	.byte	0x04, 0x17
        /*005a*/ 	.short	(.L_325 - .L_324)
.L_324:
        /*005c*/ 	.word	0x00000000
        /*0060*/ 	.short	0x0006
        /*0062*/ 	.short	0x0028
        /*0064*/ 	.byte	0x00, 0xf5, 0x21, 0x00


	//----- nvinfo : EIATTR_KPARAM_INFO
	.align		4
.L_325:
        /*0068*/ 	.byte	0x04, 0x17
        /*006a*/ 	.short	(.L_327 - .L_326)
.L_326:
        /*006c*/ 	.word	0x00000000
        /*0070*/ 	.short	0x0005
        /*0072*/ 	.short	0x0020
        /*0074*/ 	.byte	0x00, 0xf5, 0x21, 0x00


	//----- nvinfo : EIATTR_KPARAM_INFO
	.align		4
.L_327:
        /*0078*/ 	.byte	0x04, 0x17
        /*007a*/ 	.short	(.L_329 - .L_328)
.L_328:
        /*007c*/ 	.word	0x00000000
        /*0080*/ 	.short	0x0004
        /*0082*/ 	.short	0x0018
        /*0084*/ 	.byte	0x00, 0xf0, 0x11, 0x00


	//----- nvinfo : EIATTR_KPARAM_INFO
	.align		4
.L_329:
        /*0088*/ 	.byte	0x04, 0x17
        /*008a*/ 	.short	(.L_331 - .L_330)
.L_330:
        /*008c*/ 	.word	0x00000000
        /*0090*/ 	.short	0x0003
        /*0092*/ 	.short	0x0014
        /*0094*/ 	.byte	0x00, 0xf0, 0x11, 0x00


	//----- nvinfo : EIATTR_KPARAM_INFO
	.align		4
.L_331:
        /*0098*/ 	.byte	0x04, 0x17
        /*009a*/ 	.short	(.L_333 - .L_332)
.L_332:
        /*009c*/ 	.word	0x00000000
        /*00a0*/ 	.short	0x0002
        /*00a2*/ 	.short	0x0010
        /*00a4*/ 	.byte	0x00, 0xf0, 0x11, 0x00


	//----- nvinfo : EIATTR_KPARAM_INFO
	.align		4
.L_333:
        /*00a8*/ 	.byte	0x04, 0x17
        /*00aa*/ 	.short	(.L_335 - .L_334)
.L_334:
        /*00ac*/ 	.word	0x00000000
        /*00b0*/ 	.short	0x0001
        /*00b2*/ 	.short	0x0008
        /*00b4*/ 	.byte	0x00, 0xf5, 0x21, 0x00


	//----- nvinfo : EIATTR_KPARAM_INFO
	.align		4
.L_335:
        /*00b8*/ 	.byte	0x04, 0x17
        /*00ba*/ 	.short	(.L_337 - .L_336)
.L_336:
        /*00bc*/ 	.word	0x00000000
        /*00c0*/ 	.short	0x0000
        /*00c2*/ 	.short	0x0000
        /*00c4*/ 	.byte	0x00, 0xf5, 0x21, 0x00


	//----- nvinfo : EIATTR_SPARSE_MMA_MASK
	.align		4
.L_337:
        /*00c8*/ 	.byte	0x03, 0x50
        /*00ca*/ 	.short	0x0000


	//----- nvinfo : EIATTR_MAXREG_COUNT
	.align		4
        /*00cc*/ 	.byte	0x03, 0x1b
        /*00ce*/ 	.short	0x00ff


	//----- nvinfo : EIATTR_MERCURY_ISA_VERSION
	.align		4
        /*00d0*/ 	.byte	0x03, 0x5f
        /*00d2*/ 	.short	0x0101


	//----- nvinfo : EIATTR_VRC_CTA_INIT_COUNT
	.align		4
        /*00d4*/ 	.byte	0x02, 0x4a
	.zero		1
	.zero		1


	//----- nvinfo : EIATTR_EXIT_INSTR_OFFSETS
	.align		4
        /*00d8*/ 	.byte	0x04, 0x1c
        /*00da*/ 	.short	(.L_339 - .L_338)


	//   ....[0]....
.L_338:
        /*00dc*/ 	.word	0x000000a0


	//   ....[1]....
        /*00e0*/ 	.word	0x00001000


	//----- nvinfo : EIATTR_CBANK_PARAM_SIZE
	.align		4
.L_339:
        /*00e4*/ 	.byte	0x03, 0x19
        /*00e6*/ 	.short	0x0050


	//----- nvinfo : EIATTR_PARAM_CBANK
	.align		4
        /*00e8*/ 	.byte	0x04, 0x0a
        /*00ea*/ 	.short	(.L_341 - .L_340)
	.align		4
.L_340:
        /*00ec*/ 	.word	index@(.nv.constant0.updateGradInputFracKernel)
        /*00f0*/ 	.short	0x0380
        /*00f2*/ 	.short	0x0050


	//----- nvinfo : EIATTR_SW_WAR
	.align		4
.L_341:
        /*00f4*/ 	.byte	0x04, 0x36
        /*00f6*/ 	.short	(.L_343 - .L_342)
.L_342:
        /*00f8*/ 	.word	0x00000008
.L_343:


//--------------------- .nv.info.updateGradInputKernel --------------------------
	.section	.nv.info.updateGradInputKernel,"",@"SHT_CUDA_INFO"
	.sectionflags	@""
	.align	4


	//----- nvinfo : EIATTR_CUDA_API_VERSION
	.align		4
        /*0000*/ 	.byte	0x04, 0x37
        /*0002*/ 	.short	(.L_345 - .L_344)
.L_344:
        /*0004*/ 	.word	0x00000082


	//----- nvinfo : EIATTR_KPARAM_INFO
	.align		4
.L_345:
        /*0008*/ 	.byte	0x04, 0x17
        /*000a*/ 	.short	(.L_347 - .L_346)
.L_346:
        /*000c*/ 	.word	0x00000000
        /*0010*/ 	.short	0x0008
        /*0012*/ 	.short	0x0038
        /*0014*/ 	.byte	0x00, 0xf5, 0x21, 0x00


	//----- nvinfo : EIATTR_KPARAM_INFO
	.align		4
.L_347:
        /*0018*/ 	.byte	0x04, 0x17
        /*001a*/ 	.short	(.L_349 - .L_348)
.L_348:
        /*001c*/ 	.word	0x00000000
        /*0020*/ 	.short	0x0007
        /*0022*/ 	.short	0x0030
        /*0024*/ 	.byte	0x00, 0xf5, 0x21, 0x00


	//----- nvinfo : EIATTR_KPARAM_INFO
	.align		4
.L_349:
        /*0028*/ 	.byte	0x04, 0x17
        /*002a*/ 	.short	(.L_351 - .L_350)
.L_350:
        /*002c*/ 	.word	0x00000000
        /*0030*/ 	.short	0x0006
        /*0032*/ 	.short	0x0028
        /*0034*/ 	.byte	0x00, 0xf5, 0x21, 0x00


	//----- nvinfo : EIATTR_KPARAM_INFO
	.align		4
.L_351:
        /*0038*/ 	.byte	0x04, 0x17
        /*003a*/ 	.short	(.L_353 - .L_352)
.L_352:
        /*003c*/ 	.word	0x00000000
        /*0040*/ 	.short	0x0005
        /*0042*/ 	.short	0x0020
        /*0044*/ 	.byte	0x00, 0xf5, 0x21, 0x00


	//----- nvinfo : EIATTR_KPARAM_INFO
	.align		4
.L_353:
        /*0048*/ 	.byte	0x04, 0x17
        /*004a*/ 	.short	(.L_355 - .L_354)
.L_354:
        /*004c*/ 	.word	0x00000000
        /*0050*/ 	.short	0x0004
        /*0052*/ 	.short	0x0018
        /*0054*/ 	.byte	0x00, 0xf0, 0x11, 0x00


	//----- nvinfo : EIATTR_KPARAM_INFO
	.align		4
.L_355:
        /*0058*/ 	.byte	0x04, 0x17
        /*005a*/ 	.short	(.L_357 - .L_356)
.L_356:
        /*005c*/ 	.word	0x00000000
        /*0060*/ 	.short	0x0003
        /*0062*/ 	.short	0x0014
        /*0064*/ 	.byte	0x00, 0xf0, 0x11, 0x00


	//----- nvinfo : EIATTR_KPARAM_INFO
	.align		4
.L_357:
        /*0068*/ 	.byte	0x04, 0x17
        /*006a*/ 	.short	(.L_359 - .L_358)
.L_358:
        /*006c*/ 	.word	0x00000000
        /*0070*/ 	.short	0x0002
        /*0072*/ 	.short	0x0010
        /*0074*/ 	.byte	0x00, 0xf0, 0x11, 0x00


	//----- nvinfo : EIATTR_KPARAM_INFO
	.align		4
.L_359:
        /*0078*/ 	.byte	0x04, 0x17
        /*007a*/ 	.short	(.L_361 - .L_360)
.L_360:
        /*007c*/ 	.word	0x00000000
        /*0080*/ 	.short	0x0001
        /*0082*/ 	.short	0x0008
        /*0084*/ 	.byte	0x00, 0xf5, 0x21, 0x00


	//----- nvinfo : EIATTR_KPARAM_INFO
	.align		4
.L_361:
        /*0088*/ 	.byte	0x04, 0x17
        /*008a*/ 	.short	(.L_363 - .L_362)
.L_362:
        /*008c*/ 	.word	0x00000000
        /*0090*/ 	.short	0x0000
        /*0092*/ 	.short	0x0000
        /*0094*/ 	.byte	0x00, 0xf5, 0x21, 0x00


	//----- nvinfo : EIATTR_SPARSE_MMA_MASK
	.align		4
.L_363:
        /*0098*/ 	.byte	0x03, 0x50
        /*009a*/ 	.short	0x0000


	//----- nvinfo : EIATTR_MAXREG_COUNT
	.align		4
        /*009c*/ 	.byte	0x03, 0x1b
        /*009e*/ 	.short	0x00ff


	//----- nvinfo : EIATTR_MERCURY_ISA_VERSION
	.align		4
        /*00a0*/ 	.byte	0x03, 0x5f
        /*00a2*/ 	.short	0x0101


	//----- nvinfo : EIATTR_VRC_CTA_INIT_COUNT
	.align		4
        /*00a4*/ 	.byte	0x02, 0x4a
	.zero		1
	.zero		1


	//----- nvinfo : EIATTR_EXIT_INSTR_OFFSETS
	.align		4
        /*00a8*/ 	.byte	0x04, 0x1c
        /*00aa*/ 	.short	(.L_365 - .L_364)


	//   ....[0]....
.L_364:
        /*00ac*/ 	.word	0x000000a0


	//   ....[1]....
        /*00b0*/ 	.word	0x00000e50


	//----- nvinfo : EIATTR_CBANK_PARAM_SIZE
	.align		4
.L_365:
        /*00b4*/ 	.byte	0x03, 0x19
        /*00b6*/ 	.short	0x0040


	//----- nvinfo : EIATTR_PARAM_CBANK
	.align		4
        /*00b8*/ 	.byte	0x04, 0x0a
        /*00ba*/ 	.short	(.L_367 - .L_366)
	.align		4
.L_366:
        /*00bc*/ 	.word	index@(.nv.constant0.updateGradInputKernel)
        /*00c0*/ 	.short	0x0380
        /*00c2*/ 	.short	0x0040


	//----- nvinfo : EIATTR_SW_WAR
	.align		4
.L_367:
        /*00c4*/ 	.byte	0x04, 0x36
        /*00c6*/ 	.short	(.L_369 - .L_368)
.L_368:
        /*00c8*/ 	.word	0x00000008
.L_369:


//--------------------- .nv.info._Z32forwardNoNormReplicateFracKernelPfiS_iiiiS_S_S_S_S_iiPKf --------------------------
	.section	.nv.info._Z32forwardNoNormReplicateFracKernelPfiS_iiiiS_S_S_S_S_iiPKf,"",@"SHT_CUDA_INFO"
	.sectionflags	@""
	.align	4


	//----- nvinfo : EIATTR_CUDA_API_VERSION
	.align		4
        /*0000*/ 	.byte	0x04, 0x37
        /*0002*/ 	.short	(.L_371 - .L_370)
.L_370:
        /*0004*/ 	.word	0x00000082


	//----- nvinfo : EIATTR_KPARAM_INFO
	.align		4
.L_371:
        /*0008*/ 	.byte	0x04, 0x17
        /*000a*/ 	.short	(.L_373 - .L_372)
.L_372:
        /*000c*/ 	.word	0x00000000
        /*0010*/ 	.short	0x000e
        /*0012*/ 	.short	0x0058
        /*0014*/ 	.byte	0x00, 0xf5, 0x21, 0x00


	//----- nvinfo : EIATTR_KPARAM_INFO
	.align		4
.L_373:
        /*0018*/ 	.byte	0x04, 0x17
        /*001a*/ 	.short	(.L_375 - .L_374)
.L_374:
        /*001c*/ 	.word	0x00000000
        /*0020*/ 	.short	0x000d
        /*0022*/ 	.short	0x0054
        /*0024*/ 	.byte	0x00, 0xf0, 0x11, 0x00


	//----- nvinfo : EIATTR_KPARAM_INFO
	.align		4
.L_375:
        /*0028*/ 	.byte	0x04, 0x17
        /*002a*/ 	.short	(.L_377 - .L_376)
.L_376:
        /*002c*/ 	.word	0x00000000
        /*0030*/ 	.short	0x000c
        /*0032*/ 	.short	0x0050
        /*0034*/ 	.byte	0x00, 0xf0, 0x11, 0x00


	//----- nvinfo : EIATTR_KPARAM_INFO
	.align		4
.L_377:
        /*0038*/ 	.byte	0x04, 0x17
        /*003a*/ 	.short	(.L_379 - .L_378)
.L_378:
        /*003c*/ 	.word	0x00000000
        /*0040*/ 	.short	0x000b
        /*0042*/ 	.short	0x0048
        /*0044*/ 	.byte	0x00, 0xf5, 0x21, 0x00


	//----- nvinfo : EIATTR_KPARAM_INFO
	.align		4
.L_379:
        /*0048*/ 	.byte	0x04, 0x17
        /*004a*/ 	.short	(.L_381 - .L_380)
.L_380:
        /*004c*/ 	.word	0x00000000
        /*0050*/ 	.short	0x000a
        /*0052*/ 	.short	0x0040
        /*0054*/ 	.byte	0x00, 0xf5, 0x21, 0x00


	//----- nvinfo : EIATTR_KPARAM_INFO
	.align		4
.L_381:
        /*0058*/ 	.byte	0x04, 0x17
        /*005a*/ 	.short	(.L_383 - .L_382)
.L_382:
        /*005c*/ 	.word	0x00000000
        /*0060*/ 	.short	0x0009
        /*0062*/ 	.short	0x0038
        /*0064*/ 	.byte	0x00, 0xf5, 0x21, 0x00


	//----- nvinfo : EIATTR_KPARAM_INFO
	.align		4
.L_383:
        /*0068*/ 	.byte	0x04, 0x17
        /*006a*/ 	.short	(.L_385 - .L_384)
.L_384:
        /*006c*/ 	.word	0x00000000
        /*0070*/ 	.short	0x0008
        /*0072*/ 	.short	0x0030
        /*0074*/ 	.byte	0x00, 0xf5, 0x21, 0x00


	//----- nvinfo : EIATTR_KPARAM_INFO
	.align		4
.L_385:
        /*0078*/ 	.byte	0x04, 0x17
        /*007a*/ 	.short	(.L_387 - .L_386)
.L_386:
        /*007c*/ 	.word	0x00000000
        /*0080*/ 	.short	0x0007
        /*0082*/ 	.short	0x0028
        /*0084*/ 	.byte	0x00, 0xf5, 0x21, 0x00


	//----- nvinfo : EIATTR_KPARAM_INFO
	.align		4
.L_387:
        /*0088*/ 	.byte	0x04, 0x17
        /*008a*/ 	.short	(.L_389 - .L_388)
.L_388:
        /*008c*/ 	.word	0x00000000
        /*0090*/ 	.short	0x0006
        /*0092*/ 	.short	0x0024
        /*0094*/ 	.byte	0x00, 0xf0, 0x11, 0x00


	//----- nvinfo : EIATTR_KPARAM_INFO
	.align		4
.L_389:
        /*0098*/ 	.byte	0x04, 0x17
        /*009a*/ 	.short	(.L_391 - .L_390)
.L_390:
        /*009c*/ 	.word	0x00000000
        /*00a0*/ 	.short	0x0005
        /*00a2*/ 	.short	0x0020
        /*00a4*/ 	.byte	0x00, 0xf0, 0x11, 0x00


	//----- nvinfo : EIATTR_KPARAM_INFO
	.align		4
.L_391:
        /*00a8*/ 	.byte	0x04, 0x17
        /*00aa*/ 	.short	(.L_393 - .L_392)
.L_392:
        /*00ac*/ 	.word	0x00000000
        /*00b0*/ 	.short	0x0004
        /*00b2*/ 	.short	0x001c
        /*00b4*/ 	.byte	0x00, 0xf0, 0x11, 0x00


	//----- nvinfo : EIATTR_KPARAM_INFO
	.align		4
.L_393:
        /*00b8*/ 	.byte	0x04, 0x17
        /*00ba*/ 	.short	(.L_395 - .L_394)
.L_394:
        /*00bc*/ 	.word	0x00000000
        /*00c0*/ 	.short	0x0003
        /*00c2*/ 	.short	0x0018
        /*00c4*/ 	.byte	0x00, 0xf0, 0x11, 0x00


	//----- nvinfo : EIATTR_KPARAM_INFO
	.align		4
.L_395:
        /*00c8*/ 	.byte	0x04, 0x17
        /*00ca*/ 	.short	(.L_397 - .L_396)
.L_396:
        /*00cc*/ 	.word	0x00000000
        /*00d0*/ 	.short	0x0002
        /*00d2*/ 	.short	0x0010
        /*00d4*/ 	.byte	0x00, 0xf5, 0x21, 0x00


	//----- nvinfo : EIATTR_KPARAM_INFO
	.align		4
.L_397:
        /*00d8*/ 	.byte	0x04, 0x17
        /*00da*/ 	.short	(.L_399 - .L_398)
.L_398:
        /*00dc*/ 	.word	0x00000000
        /*00e0*/ 	.short	0x0001
        /*00e2*/ 	.short	0x0008
        /*00e4*/ 	.byte	0x00, 0xf0, 0x11, 0x00


	//----- nvinfo : EIATTR_KPARAM_INFO
	.align		4
.L_399:
        /*00e8*/ 	.byte	0x04, 0x17
        /*00ea*/ 	.short	(.L_401 - .L_400)
.L_400:
        /*00ec*/ 	.word	0x00000000
        /*00f0*/ 	.short	0x0000
        /*00f2*/ 	.short	0x0000
        /*00f4*/ 	.byte	0x00, 0xf5, 0x21, 0x00


	//----- nvinfo : EIATTR_SPARSE_MMA_MASK
	.align		4
.L_401:
        /*00f8*/ 	.byte	0x03, 0x50
        /*00fa*/ 	.short	0x0000


	//----- nvinfo : EIATTR_MAXREG_COUNT
	.align		4
        /*00fc*/ 	.byte	0x03, 0x1b
        /*00fe*/ 	.short	0x00ff


	//----- nvinfo : EIATTR_MERCURY_ISA_VERSION
	.align		4
        /*0100*/ 	.byte	0x03, 0x5f
        /*0102*/ 	.short	0x0101


	//----- nvinfo : EIATTR_VRC_CTA_INIT_COUNT
	.align		4
        /*0104*/ 	.byte	0x02, 0x4a
	.zero		1
	.zero		1


	//----- nvinfo : EIATTR_EXIT_INSTR_OFFSETS
	.align		4
        /*0108*/ 	.byte	0x04, 0x1c
        /*010a*/ 	.short	(.L_403 - .L_402)


	//   ....[0]....
.L_402:
        /*010c*/ 	.word	0x000005a0


	//   ....[1]....
        /*0110*/ 	.word	0x00001210


	//----- nvinfo : EIATTR_CBANK_PARAM_SIZE
	.align		4
.L_403:
        /*0114*/ 	.byte	0x03, 0x19
        /*0116*/ 	.short	0x0060


	//----- nvinfo : EIATTR_PARAM_CBANK
	.align		4
        /*0118*/ 	.byte	0x04, 0x0a
        /*011a*/ 	.short	(.L_405 - .L_404)
	.align		4
.L_404:
        /*011c*/ 	.word	index@(.nv.constant0._Z32forwardNoNormReplicateFracKernelPfiS_iiiiS_S_S_S_S_iiPKf)
        /*0120*/ 	.short	0x0380
        /*0122*/ 	.short	0x0060


	//----- nvinfo : EIATTR_SW_WAR
	.align		4
.L_405:
        /*0124*/ 	.byte	0x04, 0x36
        /*0126*/ 	.short	(.L_407 - .L_406)
.L_406:
        /*0128*/ 	.word	0x00000008
.L_407:


//--------------------- .nv.info._Z28forwardNoNormReplicateKernelPfiS_iiiiS_S_S_S_ --------------------------
	.section	.nv.info._Z28forwardNoNormReplicateKernelPfiS_iiiiS_S_S_S_,"",@"SHT_CUDA_INFO"
	.sectionflags	@""
	.align	4


	//----- nvinfo : EIATTR_CUDA_API_VERSION
	.align		4
        /*0000*/ 	.byte	0x04, 0x37
        /*0002*/ 	.short	(.L_409 - .L_408)
.L_408:
        /*0004*/ 	.word	0x00000082


	//----- nvinfo : EIATTR_KPARAM_INFO
	.align		4
.L_409:
        /*0008*/ 	.byte	0x04, 0x17
        /*000a*/ 	.short	(.L_411 - .L_410)
.L_410:
        /*000c*/ 	.word	0x00000000
        /*0010*/ 	.short	0x000a
        /*0012*/ 	.short	0x0040
        /*0014*/ 	.byte	0x00, 0xf5, 0x21, 0x00


	//----- nvinfo : EIATTR_KPARAM_INFO
	.align		4
.L_411:
        /*0018*/ 	.byte	0x04, 0x17
        /*001a*/ 	.short	(.L_413 - .L_412)
.L_412:
        /*001c*/ 	.word	0x00000000
        /*0020*/ 	.short	0x0009
        /*0022*/ 	.short	0x0038
        /*0024*/ 	.byte	0x00, 0xf5, 0x21, 0x00


	//----- nvinfo : EIATTR_KPARAM_INFO
	.align		4
.L_413:
        /*0028*/ 	.byte	0x04, 0x17
        /*002a*/ 	.short	(.L_415 - .L_414)
.L_414:
        /*002c*/ 	.word	0x00000000
        /*0030*/ 	.short	0x0008
        /*0032*/ 	.short	0x0030
        /*0034*/ 	.byte	0x00, 0xf5, 0x21, 0x00


	//----- nvinfo : EIATTR_KPARAM_INFO
	.align		4
.L_415:
        /*0038*/ 	.byte	0x04, 0x17
        /*003a*/ 	.short	(.L_417 - .L_416)
.L_416:
        /*003c*/ 	.word	0x00000000
        /*0040*/ 	.short	0x0007
        /*0042*/ 	.short	0x0028
        /*0044*/ 	.byte	0x00, 0xf5, 0x21, 0x00


	//----- nvinfo : EIATTR_KPARAM_INFO
	.align		4
.L_417:
        /*0048*/ 	.byte	0x04, 0x17
        /*004a*/ 	.short	(.L_419 - .L_418)
.L_418:
        /*004c*/ 	.word	0x00000000
        /*0050*/ 	.short	0x0006
        /*0052*/ 	.short	0x0024
        /*0054*/ 	.byte	0x00, 0xf0, 0x11, 0x00


	//----- nvinfo : EIATTR_KPARAM_INFO
	.align		4
.L_419:
        /*0058*/ 	.byte	0x04, 0x17
        /*005a*/ 	.short	(.L_421 - .L_420)
.L_420:
        /*005c*/ 	.word	0x00000000
        /*0060*/ 	.short	0x0005
        /*0062*/ 	.short	0x0020
        /*0064*/ 	.byte	0x00, 0xf0, 0x11, 0x00


	//----- nvinfo : EIATTR_KPARAM_INFO
	.align		4
.L_421:
        /*0068*/ 	.byte	0x04, 0x17
        /*006a*/ 	.short	(.L_423 - .L_422)
.L_422:
        /*006c*/ 	.word	0x00000000
        /*0070*/ 	.short	0x0004
        /*0072*/ 	.short	0x001c
        /*0074*/ 	.byte	0x00, 0xf0, 0x11, 0x00


	//----- nvinfo : EIATTR_KPARAM_INFO
	.align		4
.L_423:
        /*0078*/ 	.byte	0x04, 0x17
        /*007a*/ 	.short	(.L_425 - .L_424)
.L_424:
        /*007c*/ 	.word	0x00000000
        /*0080*/ 	.short	0x0003
        /*0082*/ 	.short	0x0018
        /*0084*/ 	.byte	0x00, 0xf0, 0x11, 0x00


	//----- nvinfo : EIATTR_KPARAM_INFO
	.align		4
.L_425:
        /*0088*/ 	.byte	0x04, 0x17
        /*008a*/ 	.short	(.L_427 - .L_426)
.L_426:
        /*008c*/ 	.word	0x00000000
        /*0090*/ 	.short	0x0002
        /*0092*/ 	.short	0x0010
        /*0094*/ 	.byte	0x00, 0xf5, 0x21, 0x00


	//----- nvinfo : EIATTR_KPARAM_INFO
	.align		4
.L_427:
        /*0098*/ 	.byte	0x04, 0x17
        /*009a*/ 	.short	(.L_429 - .L_428)
.L_428:
        /*009c*/ 	.word	0x00000000
        /*00a0*/ 	.short	0x0001
        /*00a2*/ 	.short	0x0008
        /*00a4*/ 	.byte	0x00, 0xf0, 0x11, 0x00


	//----- nvinfo : EIATTR_KPARAM_INFO
	.align		4
.L_429:
        /*00a8*/ 	.byte	0x04, 0x17
        /*00aa*/ 	.short	(.L_431 - .L_430)
.L_430:
        /*00ac*/ 	.word	0x00000000
        /*00b0*/ 	.short	0x0000
        /*00b2*/ 	.short	0x0000
        /*00b4*/ 	.byte	0x00, 0xf5, 0x21, 0x00


	//----- nvinfo : EIATTR_SPARSE_MMA_MASK
	.align		4
.L_431:
        /*00b8*/ 	.byte	0x03, 0x50
        /*00ba*/ 	.short	0x0000


	//----- nvinfo : EIATTR_MAXREG_COUNT
	.align		4
        /*00bc*/ 	.byte	0x03, 0x1b
        /*00be*/ 	.short	0x00ff


	//----- nvinfo : EIATTR_MERCURY_ISA_VERSION
	.align		4
        /*00c0*/ 	.byte	0x03, 0x5f
        /*00c2*/ 	.short	0x0101


	//----- nvinfo : EIATTR_VRC_CTA_INIT_COUNT
	.align		4
        /*00c4*/ 	.byte	0x02, 0x4a
	.zero		1
	.zero		1


	//----- nvinfo : EIATTR_EXIT_INSTR_OFFSETS
	.align		4
        /*00c8*/ 	.byte	0x04, 0x1c
        /*00ca*/ 	.short	(.L_433 - .L_432)


	//   ....[0]....
.L_432:
        /*00cc*/ 	.word	0x000002a0


	//   ....[1]....
        /*00d0*/ 	.word	0x00000640


	//----- nvinfo : EIATTR_CBANK_PARAM_SIZE
	.align		4
.L_433:
        /*00d4*/ 	.byte	0x03, 0x19
        /*00d6*/ 	.short	0x0048


	//----- nvinfo : EIATTR_PARAM_CBANK
	.align		4
        /*00d8*/ 	.byte	0x04, 0x0a
        /*00da*/ 	.short	(.L_435 - .L_434)
	.align		4
.L_434:
        /*00dc*/ 	.word	index@(.nv.constant0._Z28forwardNoNormReplicateKernelPfiS_iiiiS_S_S_S_)
        /*00e0*/ 	.short	0x0380
        /*00e2*/ 	.short	0x0048


	//----- nvinfo : EIATTR_SW_WAR
	.align		4
.L_435:
        /*00e4*/ 	.byte	0x04, 0x36
        /*00e6*/ 	.short	(.L_437 - .L_436)
.L_436:
        /*00e8*/ 	.word	0x00000008
.L_437:


//--------------------- .nv.callgraph             --------------------------
	.section	.nv.callgraph,"",@"SHT_CUDA_CALLGRAPH"
	.align	4
	.sectionentsize	8
	.align		4
        /*0000*/ 	.word	0x00000000
	.align		4
        /*0004*/ 	.word	0xffffffff
	.align		4
        /*0008*/ 	.word	0x00000000
	.align		4
        /*000c*/ 	.word	0xfffffffe
	.align		4
        /*0010*/ 	.word	0x00000000
	.align		4
        /*0014*/ 	.word	0xfffffffd
	.align		4
        /*0018*/ 	.word	0x00000000
	.align		4
        /*001c*/ 	.word	0xfffffffc


//--------------------- .text.dirtyFixWindowsKernel --------------------------
	.section	.text.dirtyFixWindowsKernel,"ax",@progbits
	.align	128
        .global         dirtyFixWindowsKernel
        .type           dirtyFixWindowsKernel,@function
        .size           dirtyFixWindowsKernel,(.L_x_24 - dirtyFixWindowsKernel)
        .other          dirtyFixWindowsKernel,@"STO_CUDA_ENTRY STV_DEFAULT"
dirtyFixWindowsKernel:
.text.dirtyFixWindowsKernel:
[----:B------:R-:W-:Y:S01]  /*0000*/  LDC R1, c[0x0][0x37c] ;  /* 0x0000df00ff017b82 */ /* 0x000fe20000000800 */
[----:B------:R-:W0:Y:S07]  /*0010*/  S2R R7, SR_TID.X ;  /* 0x0000000000077919 */ /* 0x000e2e0000002100 */
[----:B------:R-:W1:Y:S01]  /*0020*/  S2UR UR4, SR_CTAID.X ;  /* 0x00000000000479c3 */ /* 0x000e620000002500 */
[----:B------:R-:W2:Y:S02]  /*0030*/  LDCU UR6, c[0x0][0x3a0] ;  /* 0x00007400ff0677ac */ /* 0x000ea40008000800 */
[----:B--2---:R-:W-:-:S02]  /*0040*/  USHF.L.U32 UR5, UR6, 0x1, URZ ;  /* 0x0000000106057899 */ /* 0x004fc400080006ff */
[----:B-1----:R-:W-:-:S06]  /*0050*/  USHF.L.U32 UR4, UR4, 0xa, URZ ;  /* 0x0000000a04047899 */ /* 0x002fcc00080006ff */
[----:B0-----:R-:W-:-:S04]  /*0060*/  LOP3.LUT R7, R7, UR4, RZ, 0xfc, !PT ;  /* 0x0000000407077c12 */ /* 0x001fc8000f8efcff */
[----:B------:R-:W-:-:S13]  /*0070*/  ISETP.GE.AND P0, PT, R7, UR5, PT ;  /* 0x0000000507007c0c */ /* 0x000fda000bf06270 */
[----:B------:R-:W-:Y:S05]  /*0080*/  @P0 EXIT ;  /* 0x000000000000094d */ /* 0x000fea0003800000 */
[----:B------:R-:W-:Y:S01]  /*0090*/  ISETP.GE.AND P0, PT, R7, UR6, PT ;  /* 0x0000000607007c0c */ /* 0x000fe2000bf06270 */
[----:B------:R-:W0:-:S12]  /*00a0*/  LDCU.64 UR4, c[0x0][0x358] ;  /* 0x00006b00ff0477ac */ /* 0x000e180008000a00 */
[----:B------:R-:W-:Y:S05]  /*00b0*/  @P0 BRA `(.L_x_0) ;  /* 0x0000000000980947 */ /* 0x000fea0003800000 */
[----:B------:R-:W1:Y:S08]  /*00c0*/  LDC.64 R2, c[0x0][0x380] ;  /* 0x0000e000ff027b82 */ /* 0x000e700000000a00 */
[----:B------:R-:W2:Y:S08]  /*00d0*/  LDC.64 R4, c[0x0][0x388] ;  /* 0x0000e200ff047b82 */ /* 0x000eb00000000a00 */
[----:B------:R-:W3:Y:S01]  /*00e0*/  LDC R0, c[0x0][0x3a4] ;  /* 0x0000e900ff007b82 */ /* 0x000ee20000000800 */
[----:B-1----:R-:W-:-:S07]  /*00f0*/  IMAD.WIDE R2, R7, 0x4, R2 ;  /* 0x0000000407027825 */ /* 0x002fce00078e0202 */
[----:B------:R-:W1:Y:S01]  /*0100*/  LDC R14, c[0x0][0x3ac] ;  /* 0x0000eb00ff0e7b82 */ /* 0x000e620000000800 */
[----:B0-----:R-:W4:Y:S01]  /*0110*/  LDG.E R9, desc[UR4][R2.64] ;  /* 0x0000000402097981 */ /* 0x001f22000c1e1900 */
[----:B--2---:R-:W-:-:S05]  /*0120*/  IMAD.WIDE R4, R7, 0x4, R4 ;  /* 0x0000000407047825 */ /* 0x004fca00078e0204 */
[----:B------:R-:W2:Y:S01]  /*0130*/  LDG.E R7, desc[UR4][R4.64] ;  /* 0x0000000404077981 */ /* 0x000ea2000c1e1900 */
[----:B------:R-:W-:Y:S01]  /*0140*/  UMOV UR8, 0x7ae147ae ;  /* 0x7ae147ae00087882 */ /* 0x000fe20000000000 */
[----:B------:R-:W-:Y:S01]  /*0150*/  UMOV UR9, 0x3fefae14 ;  /* 0x3fefae1400097882 */ /* 0x000fe20000000000 */
[C---:B---3--:R-:W-:Y:S01]  /*0160*/  FADD R6, R0.reuse, -1 ;  /* 0xbf80000000067421 */ /* 0x048fe20000000000 */
[----:B------:R-:W-:Y:S01]  /*0170*/  FADD R0, -R0, 1 ;  /* 0x3f80000000007421 */ /* 0x000fe20000000100 */
[----:B------:R-:W-:Y:S03]  /*0180*/  BSSY.RECONVERGENT B0, `(.L_x_1) ;  /* 0x0000016000007945 */ /* 0x000fe60003800200 */
[----:B----4-:R-:W-:-:S04]  /*0190*/  FMNMX R9, R6, R9, PT ;  /* 0x0000000906097209 */ /* 0x010fc80003800000 */
[----:B------:R-:W-:Y:S02]  /*01a0*/  FMNMX R11, R0, R9, !PT ;  /* 0x00000009000b7209 */ /* 0x000fe40007800000 */
[----:B--2---:R-:W-:-:S03]  /*01b0*/  FMNMX R9, R6, R7, PT ;  /* 0x0000000706097209 */ /* 0x004fc60003800000 */
[----:B-1----:R-:W-:Y:S01]  /*01c0*/  FADD R10, R11, R14 ;  /* 0x0000000e0b0a7221 */ /* 0x002fe20000000000 */
[----:B------:R-:W-:-:S03]  /*01d0*/  FMNMX R0, R0, R9, !PT ;  /* 0x0000000900007209 */ /* 0x000fc60007800000 */
[----:B------:R-:W0:Y:S08]  /*01e0*/  F2F.F64.F32 R6, R10 ;  /* 0x0000000a00067310 */ /* 0x000e300000201800 */
[----:B------:R-:W1:Y:S01]  /*01f0*/  F2F.F64.F32 R8, R0 ;  /* 0x0000000000087310 */ /* 0x000e620000201800 */
[----:B0-----:R-:W-:-:S08]  /*0200*/  DADD R6, R6, -UR8 ;  /* 0x8000000806067e29 */ /* 0x001fd00008000000 */
[----:B-1----:R-:W-:-:S14]  /*0210*/  DSETP.GT.AND P0, PT, R6, R8, PT ;  /* 0x000000080600722a */ /* 0x002fdc0003f04000 */
[----:B------:R-:W-:Y:S05]  /*0220*/  @!P0 BRA `(.L_x_2) ;  /* 0x00000000002c8947 */ /* 0x000fea0003800000 */
[----:B------:R-:W-:Y:S01]  /*0230*/  FADD R0, R11, R0 ;  /* 0x000000000b007221 */ /* 0x000fe20000000000 */
[----:B------:R-:W0:Y:S01]  /*0240*/  F2F.F64.F32 R8, R14 ;  /* 0x0000000e00087310 */ /* 0x000e220000201800 */
[----:B------:R-:W-:Y:S01]  /*0250*/  UMOV UR8, 0xcccccccd ;  /* 0xcccccccd00087882 */ /* 0x000fe20000000000 */
[----:B------:R-:W-:Y:S01]  /*0260*/  UMOV UR9, 0x3feccccc ;  /* 0x3feccccc00097882 */ /* 0x000fe20000000000 */
[----:B------:R-:W-:-:S05]  /*0270*/  FMUL R12, R0, 0.5 ;  /* 0x3f000000000c7820 */ /* 0x000fca0000400000 */
[----:B------:R-:W1:Y:S01]  /*0280*/  F2F.F64.F32 R6, R12 ;  /* 0x0000000c00067310 */ /* 0x000e620000201800 */
[----:B0-----:R-:W-:-:S08]  /*0290*/  DADD R8, R8, -UR8 ;  /* 0x8000000808087e29 */ /* 0x001fd00008000000 */
[C-C-:B-1----:R-:W-:Y:S02]  /*02a0*/  DFMA R10, R8.reuse, -0.5, R6.reuse ;  /* 0xbfe00000080a782b */ /* 0x142fe40000000006 */
[----:B------:R-:W-:-:S06]  /*02b0*/  DFMA R6, R8, 0.5, R6 ;  /* 0x3fe000000806782b */ /* 0x000fcc0000000006 */
[----:B------:R0:W1:Y:S08]  /*02c0*/  F2F.F32.F64 R0, R6 ;  /* 0x0000000600007310 */ /* 0x0000700000301000 */
[----:B------:R0:W2:Y:S02]  /*02d0*/  F2F.F32.F64 R11, R10 ;  /* 0x0000000a000b7310 */ /* 0x0000a40000301000 */
.L_x_2:
[----:B------:R-:W-:Y:S05]  /*02e0*/  BSYNC.RECONVERGENT B0 ;  /* 0x0000000000007941 */ /* 0x000fea0003800200 */
.L_x_1:
[----:B--2---:R-:W-:Y:S04]  /*02f0*/  STG.E desc[UR4][R2.64], R11 ;  /* 0x0000000b02007986 */ /* 0x004fe8000c101904 */
[----:B-1----:R-:W-:Y:S01]  /*0300*/  STG.E desc[UR4][R4.64], R0 ;  /* 0x0000000004007986 */ /* 0x002fe2000c101904 */
[----:B------:R-:W-:Y:S05]  /*0310*/  EXIT ;  /* 0x000000000000794d */ /* 0x000fea0003800000 */
.L_x_0:
[----:B------:R-:W1:Y:S01]  /*0320*/  LDC.64 R2, c[0x0][0x390] ;  /* 0x0000e400ff027b82 */ /* 0x000e620000000a00 */
[----:B------:R-:W-:-:S07]  /*0330*/  IADD3 R7, PT, PT, R7, -UR6, RZ ;  /* 0x8000000607077c10 */ /* 0x000fce000fffe0ff */
[----:B------:R-:W2:Y:S01]  /*0340*/  LDC.64 R4, c[0x0][0x398] ;  /* 0x0000e600ff047b82 */ /* 0x000ea20000000a00 */
[----:B-1----:R-:W-:-:S05]  /*0350*/  IMAD.WIDE R2, R7, 0x4, R2 ;  /* 0x0000000407027825 */ /* 0x002fca00078e0202 */
[----:B0-----:R-:W3:Y:S01]  /*0360*/  LDG.E R9, desc[UR4][R2.64] ;  /* 0x0000000402097981 */ /* 0x001ee2000c1e1900 */
[----:B--2---:R-:W-:Y:S02]  /*0370*/  IMAD.WIDE R4, R7, 0x4, R4 ;  /* 0x0000000407047825 */ /* 0x004fe400078e0204 */
[----:B------:R-:W0:Y:S03]  /*0380*/  LDC.64 R6, c[0x0][0x3a8] ;  /* 0x0000ea00ff067b82 */ /* 0x000e260000000a00 */
[----:B------:R-:W2:Y:S01]  /*0390*/  LDG.E R11, desc[UR4][R4.64] ;  /* 0x00000004040b7981 */ /* 0x000ea2000c1e1900 */
[----:B------:R-:W-:Y:S01]  /*03a0*/  UMOV UR8, 0x7ae147ae ;  /* 0x7ae147ae00087882 */ /* 0x000fe20000000000 */
[----:B------:R-:W-:Y:S01]  /*03b0*/  UMOV UR9, 0x3fefae14 ;  /* 0x3fefae1400097882 */ /* 0x000fe20000000000 */
[----:B------:R-:W-:Y:S01]  /*03c0*/  BSSY.RECONVERGENT B0, `(.L_x_3) ;  /* 0x0000018000007945 */ /* 0x000fe20003800200 */
[C---:B0-----:R-:W-:Y:S01]  /*03d0*/  FADD R0, R6.reuse, -1 ;  /* 0xbf80000006007421 */ /* 0x041fe20000000000 */
[----:B------:R-:W-:-:S04]  /*03e0*/  FADD R6, -R6, 1 ;  /* 0x3f80000006067421 */ /* 0x000fc80000000100 */
[----:B---3--:R-:W-:-:S04]  /*03f0*/  FMNMX R9, R0, R9, PT ;  /* 0x0000000900097209 */ /* 0x008fc80003800000 */
[----:B------:R-:W-:Y:S02]  /*0400*/  FMNMX R14, R6, R9, !PT ;  /* 0x00000009060e7209 */ /* 0x000fe40007800000 */
[----:B--2---:R-:W-:-:S03]  /*0410*/  FMNMX R11, R0, R11, PT ;  /* 0x0000000b000b7209 */ /* 0x004fc60003800000 */
[----:B------:R-:W-:Y:S01]  /*0420*/  FADD R12, R14, R7 ;  /* 0x000000070e0c7221 */ /* 0x000fe20000000000 */
        /* <DEDUP_REMOVED lines=14> */
[----:B------:R-:W-:-:S04]  /*0510*/  DFMA R8, R12, 0.5, R8 ;  /* 0x3fe000000c08782b */ /* 0x000fc80000000008 */
[----:B------:R0:W1:Y:S08]  /*0520*/  F2F.F32.F64 R14, R10 ;  /* 0x0000000a000e7310 */ /* 0x0000700000301000 */
[----:B------:R0:W2:Y:S02]  /*0530*/  F2F.F32.F64 R13, R8 ;  /* 0x00000008000d7310 */ /* 0x0000a40000301000 */
.L_x_4:
[----:B------:R-:W-:Y:S05]  /*0540*/  BSYNC.RECONVERGENT B0 ;  /* 0x0000000000007941 */ /* 0x000fea0003800200 */
.L_x_3:
[----:B-1----:R-:W-:Y:S04]  /*0550*/  STG.E desc[UR4][R2.64], R14 ;  /* 0x0000000e02007986 */ /* 0x002fe8000c101904 */
[----:B--2---:R-:W-:Y:S01]  /*0560*/  STG.E desc[UR4][R4.64], R13 ;  /* 0x0000000d04007986 */ /* 0x004fe2000c101904 */
[----:B------:R-:W-:Y:S05]  /*0570*/  EXIT ;  /* 0x000000000000794d */ /* 0x000fea0003800000 */
.L_x_5:
[----:B------:R-:W-:-:S00]  /*0580*/  BRA `(.L_x_5) ;  /* 0xfffffffc00fc7947 */ /* 0x000fc0000383ffff */
[----:B------:R-:W-:-:S00]  /*0590*/  NOP ;  /* 0x0000000000007918 */ /* 0x000fc00000000000 */
        /* <DEDUP_REMOVED lines=14> */
.L_x_24:


//--------------------- .text.yMinDeltaIntegralKernel --------------------------
	.section	.text.yMinDeltaIntegralKernel,"ax",@progbits
	.align	128
        .global         yMinDeltaIntegralKernel
        .type           yMinDeltaIntegralKernel,@function
        .size           yMinDeltaIntegralKernel,(.L_x_25 - yMinDeltaIntegralKernel)
        .other          yMinDeltaIntegralKernel,@"STO_CUDA_ENTRY STV_DEFAULT"
yMinDeltaIntegralKernel:
.text.yMinDeltaIntegralKernel:
[----:B------:R-:W-:Y:S08]  /*0000*/  LDC R1, c[0x0][0x37c] ;  /* 0x0000df00ff017b82 */ /* 0x000ff00000000800 */
[----:B------:R-:W0:Y:S01]  /*0010*/  LDC R0, c[0x0][0x398] ;  /* 0x0000e600ff007b82 */ /* 0x000e220000000800 */
[----:B------:R-:W1:Y:S07]  /*0020*/  S2R R9, SR_TID.X ;  /* 0x0000000000097919 */ /* 0x000e6e0000002100 */
[----:B------:R-:W2:Y:S08]  /*0030*/  S2UR UR4, SR_CTAID.X ;  /* 0x00000000000479c3 */ /* 0x000eb00000002500 */
[----:B------:R-:W3:Y:S01]  /*0040*/  LDC R7, c[0x0][0x394] ;  /* 0x0000e500ff077b82 */ /* 0x000ee20000000800 */
[----:B0-----:R-:W-:-:S02]  /*0050*/  IABS R6, R0 ;  /* 0x0000000000067213 */ /* 0x001fc40000000000 */
[----:B------:R-:W-:Y:S02]  /*0060*/  LOP3.LUT R10, RZ, R0, RZ, 0x33, !PT ;  /* 0x00000000ff0a7212 */ /* 0x000fe400078e33ff */
[----:B------:R-:W0:Y:S01]  /*0070*/  I2F.RP R4, R6 ;  /* 0x0000000600047306 */ /* 0x000e220000209400 */
[----:B--2---:R-:W-:-:S06]  /*0080*/  USHF.L.U32 UR4, UR4, 0xa, URZ ;  /* 0x0000000a04047899 */ /* 0x004fcc00080006ff */
[----:B-1----:R-:W-:Y:S02]  /*0090*/  LOP3.LUT R9, R9, UR4, RZ, 0xfc, !PT ;  /* 0x0000000409097c12 */ /* 0x002fe4000f8efcff */
[----:B---3--:R-:W-:Y:S02]  /*00a0*/  IABS R8, R7 ;  /* 0x0000000700087213 */ /* 0x008fe40000000000 */
[----:B------:R-:W-:Y:S01]  /*00b0*/  IABS R11, R9 ;  /* 0x00000009000b7213 */ /* 0x000fe20000000000 */
[----:B0-----:R-:W0:Y:S01]  /*00c0*/  MUFU.RCP R4, R4 ;  /* 0x0000000400047308 */ /* 0x001e220000001000 */
[----:B------:R-:W1:Y:S01]  /*00d0*/  LDCU UR4, c[0x0][0x390] ;  /* 0x00007200ff0477ac */ /* 0x000e620008000800 */
[----:B------:R-:W-:Y:S01]  /*00e0*/  LOP3.LUT R12, RZ, R7, RZ, 0x33, !PT ;  /* 0x00000007ff0c7212 */ /* 0x000fe200078e33ff */
[----:B0-----:R-:W-:Y:S01]  /*00f0*/  VIADD R2, R4, 0xffffffe ;  /* 0x0ffffffe04027836 */ /* 0x001fe20000000000 */
[----:B------:R-:W-:-:S04]  /*0100*/  LOP3.LUT R4, R9, R0, RZ, 0x3c, !PT ;  /* 0x0000000009047212 */ /* 0x000fc800078e3cff */
[----:B------:R0:W2:Y:S01]  /*0110*/  F2I.FTZ.U32.TRUNC.NTZ R3, R2 ;  /* 0x0000000200037305 */ /* 0x0000a2000021f000 */
[----:B------:R-:W-:Y:S01]  /*0120*/  ISETP.GE.AND P2, PT, R4, RZ, PT ;  /* 0x000000ff0400720c */ /* 0x000fe20003f46270 */
[----:B0-----:R-:W-:Y:S02]  /*0130*/  IMAD.MOV.U32 R2, RZ, RZ, RZ ;  /* 0x000000ffff027224 */ /* 0x001fe400078e00ff */
[----:B--2---:R-:W-:-:S04]  /*0140*/  IMAD.MOV R5, RZ, RZ, -R3 ;  /* 0x000000ffff057224 */ /* 0x004fc800078e0a03 */
[----:B------:R-:W-:-:S04]  /*0150*/  IMAD R5, R5, R6, RZ ;  /* 0x0000000605057224 */ /* 0x000fc800078e02ff */
[----:B------:R-:W-:Y:S02]  /*0160*/  IMAD.HI.U32 R3, R3, R5, R2 ;  /* 0x0000000503037227 */ /* 0x000fe400078e0002 */
[----:B------:R-:W0:Y:S04]  /*0170*/  I2F.RP R5, R8 ;  /* 0x0000000800057306 */ /* 0x000e280000209400 */
[----:B------:R-:W-:-:S05]  /*0180*/  IMAD.HI.U32 R2, R3, R11, RZ ;  /* 0x0000000b03027227 */ /* 0x000fca00078e00ff */
[----:B------:R-:W-:-:S05]  /*0190*/  IADD3 R3, PT, PT, -R2, RZ, RZ ;  /* 0x000000ff02037210 */ /* 0x000fca0007ffe1ff */
[C---:B------:R-:W-:Y:S01]  /*01a0*/  IMAD R11, R6.reuse, R3, R11 ;  /* 0x00000003060b7224 */ /* 0x040fe200078e020b */
[----:B0-----:R-:W0:Y:S04]  /*01b0*/  MUFU.RCP R5, R5 ;  /* 0x0000000500057308 */ /* 0x001e280000001000 */
[----:B------:R-:W-:-:S13]  /*01c0*/  ISETP.GT.U32.AND P1, PT, R6, R11, PT ;  /* 0x0000000b0600720c */ /* 0x000fda0003f24070 */
[----:B------:R-:W-:Y:S02]  /*01d0*/  @!P1 IMAD.IADD R11, R11, 0x1, -R6 ;  /* 0x000000010b0b9824 */ /* 0x000fe400078e0a06 */
[----:B0-----:R-:W-:Y:S02]  /*01e0*/  VIADD R3, R5, 0xffffffe ;  /* 0x0ffffffe05037836 */ /* 0x001fe40000000000 */
[----:B------:R-:W-:Y:S01]  /*01f0*/  @!P1 VIADD R2, R2, 0x1 ;  /* 0x0000000102029836 */ /* 0x000fe20000000000 */
[----:B------:R-:W-:Y:S02]  /*0200*/  ISETP.GE.U32.AND P0, PT, R11, R6, PT ;  /* 0x000000060b00720c */ /* 0x000fe40003f06070 */
[----:B------:R-:W-:Y:S01]  /*0210*/  ISETP.NE.AND P1, PT, R0, RZ, PT ;  /* 0x000000ff0000720c */ /* 0x000fe20003f25270 */
[----:B------:R-:W0:Y:S10]  /*0220*/  F2I.FTZ.U32.TRUNC.NTZ R3, R3 ;  /* 0x0000000300037305 */ /* 0x000e34000021f000 */
[----:B------:R-:W-:-:S05]  /*0230*/  @P0 IADD3 R2, PT, PT, R2, 0x1, RZ ;  /* 0x0000000102020810 */ /* 0x000fca0007ffe0ff */
[----:B------:R-:W-:Y:S02]  /*0240*/  @!P2 IMAD.MOV R2, RZ, RZ, -R2 ;  /* 0x000000ffff02a224 */ /* 0x000fe400078e0a02 */
[----:B0-----:R-:W-:-:S03]  /*0250*/  IMAD.MOV R5, RZ, RZ, -R3 ;  /* 0x000000ffff057224 */ /* 0x001fc600078e0a03 */
[----:B------:R-:W-:Y:S01]  /*0260*/  SEL R14, R10, R2, !P1 ;  /* 0x000000020a0e7207 */ /* 0x000fe20004800000 */
[----:B------:R-:W-:Y:S02]  /*0270*/  IMAD R5, R5, R8, RZ ;  /* 0x0000000805057224 */ /* 0x000fe400078e02ff */
[----:B------:R-:W-:Y:S01]  /*0280*/  IMAD.MOV.U32 R2, RZ, RZ, RZ ;  /* 0x000000ffff027224 */ /* 0x000fe200078e00ff */
[----:B------:R-:W-:-:S03]  /*0290*/  IABS R15, R14 ;  /* 0x0000000e000f7213 */ /* 0x000fc60000000000 */
[----:B------:R-:W-:-:S06]  /*02a0*/  IMAD.HI.U32 R2, R3, R5, R2 ;  /* 0x0000000503027227 */ /* 0x000fcc00078e0002 */
[----:B------:R-:W-:-:S05]  /*02b0*/  IMAD.HI.U32 R2, R2, R15, RZ ;  /* 0x0000000f02027227 */ /* 0x000fca00078e00ff */
[----:B------:R-:W-:-:S05]  /*02c0*/  IADD3 R3, PT, PT, -R2, RZ, RZ ;  /* 0x000000ff02037210 */ /* 0x000fca0007ffe1ff */
[----:B------:R-:W-:Y:S01]  /*02d0*/  IMAD R15, R8, R3, R15 ;  /* 0x00000003080f7224 */ /* 0x000fe200078e020f */
[----:B------:R-:W-:-:S04]  /*02e0*/  LOP3.LUT R3, R14, R7, RZ, 0x3c, !PT ;  /* 0x000000070e037212 */ /* 0x000fc800078e3cff */
[----:B------:R-:W-:Y:S02]  /*02f0*/  ISETP.GT.U32.AND P2, PT, R8, R15, PT ;  /* 0x0000000f0800720c */ /* 0x000fe40003f44070 */
[----:B------:R-:W-:-:S11]  /*0300*/  ISETP.GE.AND P3, PT, R3, RZ, PT ;  /* 0x000000ff0300720c */ /* 0x000fd60003f66270 */
[----:B------:R-:W-:Y:S02]  /*0310*/  @!P2 IMAD.IADD R15, R15, 0x1, -R8 ;  /* 0x000000010f0fa824 */ /* 0x000fe400078e0a08 */
[----:B------:R-:W-:Y:S01]  /*0320*/  @!P2 VIADD R2, R2, 0x1 ;  /* 0x000000010202a836 */ /* 0x000fe20000000000 */
[----:B------:R-:W-:Y:S02]  /*0330*/  ISETP.NE.AND P2, PT, R7, RZ, PT ;  /* 0x000000ff0700720c */ /* 0x000fe40003f45270 */
[----:B------:R-:W-:-:S13]  /*0340*/  ISETP.GE.U32.AND P0, PT, R15, R8, PT ;  /* 0x000000080f00720c */ /* 0x000fda0003f06070 */
[----:B------:R-:W-:-:S05]  /*0350*/  @P0 VIADD R2, R2, 0x1 ;  /* 0x0000000102020836 */ /* 0x000fca0000000000 */
[----:B------:R-:W-:-:S04]  /*0360*/  @!P3 IADD3 R2, PT, PT, -R2, RZ, RZ ;  /* 0x000000ff0202b210 */ /* 0x000fc80007ffe1ff */
[----:B------:R-:W-:Y:S02]  /*0370*/  SEL R13, R12, R2, !P2 ;  /* 0x000000020c0d7207 */ /* 0x000fe40005000000 */
[----:B------:R-:W-:Y:S02]  /*0380*/  LOP3.LUT R2, R0, R7, RZ, 0xfc, !PT ;  /* 0x0000000700027212 */ /* 0x000fe400078efcff */
[----:B-1----:R-:W-:-:S04]  /*0390*/  ISETP.GE.AND P0, PT, R13, UR4, PT ;  /* 0x000000040d007c0c */ /* 0x002fc8000bf06270 */
[----:B------:R-:W-:-:S13]  /*03a0*/  ISETP.LT.OR P0, PT, R2, RZ, P0 ;  /* 0x000000ff0200720c */ /* 0x000fda0000701670 */
[----:B------:R-:W-:Y:S05]  /*03b0*/  @P0 EXIT ;  /* 0x000000000000094d */ /* 0x000fea0003800000 */
[----:B------:R-:W0:Y:S01]  /*03c0*/  LDC.64 R16, c[0x0][0x3b0] ;  /* 0x0000ec00ff107b82 */ /* 0x000e220000000a00 */
[----:B------:R-:W1:Y:S07]  /*03d0*/  LDCU.64 UR4, c[0x0][0x358] ;  /* 0x00006b00ff0477ac */ /* 0x000e6e0008000a00 */
[----:B------:R-:W2:Y:S08]  /*03e0*/  LDC.64 R4, c[0x0][0x3a8] ;  /* 0x0000ea00ff047b82 */ /* 0x000eb00000000a00 */
[----:B------:R-:W3:Y:S01]  /*03f0*/  LDC.64 R2, c[0x0][0x3a0] ;  /* 0x0000e800ff027b82 */ /* 0x000ee20000000a00 */
[----:B------:R-:W-:Y:S01]  /*0400*/  ISETP.GT.U32.AND P4, PT, R8, R15, PT ;  /* 0x0000000f0800720c */ /* 0x000fe20003f84070 */
[----:B------:R-:W4:Y:S01]  /*0410*/  LDCU.64 UR6, c[0x0][0x388] ;  /* 0x00007100ff0677ac */ /* 0x000f220008000a00 */
[----:B0-----:R-:W-:-:S06]  /*0420*/  IMAD.WIDE R16, R13, 0x4, R16 ;  /* 0x000000040d107825 */ /* 0x001fcc00078e0210 */
[----:B-1----:R-:W5:Y:S01]  /*0430*/  LDG.E R16, desc[UR4][R16.64] ;  /* 0x0000000410107981 */ /* 0x002f62000c1e1900 */
[----:B--2---:R-:W-:-:S06]  /*0440*/  IMAD.WIDE R4, R13, 0x4, R4 ;  /* 0x000000040d047825 */ /* 0x004fcc00078e0204 */
[----:B------:R0:W2:Y:S01]  /*0450*/  LDG.E R5, desc[UR4][R4.64] ;  /* 0x0000000404057981 */ /* 0x0000a2000c1e1900 */
[----:B---3--:R-:W-:-:S06]  /*0460*/  IMAD.WIDE R2, R13, 0x4, R2 ;  /* 0x000000040d027825 */ /* 0x008fcc00078e0202 */
[----:B------:R-:W3:Y:S01]  /*0470*/  LDG.E R2, desc[UR4][R2.64] ;  /* 0x0000000402027981 */ /* 0x000ee2000c1e1900 */
[----:B------:R-:W-:Y:S01]  /*0480*/  IMAD.IADD R8, R15, 0x1, -R8 ;  /* 0x000000010f087824 */ /* 0x000fe200078e0a08 */
[----:B------:R-:W-:Y:S02]  /*0490*/  ISETP.GE.AND P0, PT, R14, RZ, PT ;  /* 0x000000ff0e00720c */ /* 0x000fe40003f06270 */
[----:B------:R-:W-:Y:S02]  /*04a0*/  ISETP.GE.AND P3, PT, R9, RZ, PT ;  /* 0x000000ff0900720c */ /* 0x000fe40003f66270 */
[----:B------:R-:W-:Y:S02]  /*04b0*/  SEL R9, R8, R15, !P4 ;  /* 0x0000000f08097207 */ /* 0x000fe40006000000 */
[----:B------:R-:W-:Y:S01]  /*04c0*/  ISETP.GT.U32.AND P4, PT, R6, R11, PT ;  /* 0x0000000b0600720c */ /* 0x000fe20003f84070 */
[----:B------:R-:W-:-:S05]  /*04d0*/  IMAD.IADD R6, R11, 0x1, -R6 ;  /* 0x000000010b067824 */ /* 0x000fca00078e0a06 */
[----:B------:R-:W-:Y:S01]  /*04e0*/  SEL R11, R6, R11, !P4 ;  /* 0x0000000b060b7207 */ /* 0x000fe20006000000 */
[----:B------:R-:W-:-:S03]  /*04f0*/  @!P0 IMAD.MOV R9, RZ, RZ, -R9 ;  /* 0x000000ffff098224 */ /* 0x000fc600078e0a09 */
[----:B------:R-:W-:Y:S02]  /*0500*/  @!P3 IADD3 R11, PT, PT, -R11, RZ, RZ ;  /* 0x000000ff0b0bb210 */ /* 0x000fe40007ffe1ff */
[----:B------:R-:W-:Y:S02]  /*0510*/  SEL R9, R12, R9, !P2 ;  /* 0x000000090c097207 */ /* 0x000fe40005000000 */
[----:B------:R-:W-:-:S03]  /*0520*/  SEL R19, R10, R11, !P1 ;  /* 0x0000000b0a137207 */ /* 0x000fc60004800000 */
[----:B0-----:R-:W-:Y:S02]  /*0530*/  VIADD R4, R9, 0x1 ;  /* 0x0000000109047836 */ /* 0x001fe40000000000 */
[----:B-----5:R-:W-:-:S06]  /*0540*/  FADD R14, R16, -1 ;  /* 0xbf800000100e7421 */ /* 0x020fcc0000000000 */
[----:B------:R-:W0:Y:S08]  /*0550*/  F2I.CEIL.NTZ R14, R14 ;  /* 0x0000000e000e7305 */ /* 0x000e30000020b100 */
[----:B--2---:R-:W1:Y:S01]  /*0560*/  F2I.FLOOR.NTZ R5, R5 ;  /* 0x0000000500057305 */ /* 0x004e620000207100 */
[----:B---3--:R-:W-:Y:S02]  /*0570*/  FADD R6, R2, -1 ;  /* 0xbf80000002067421 */ /* 0x008fe40000000000 */
[----:B------:R-:W2:Y:S05]  /*0580*/  LDC.64 R2, c[0x0][0x380] ;  /* 0x0000e000ff027b82 */ /* 0x000eaa0000000a00 */
[----:B------:R-:W3:Y:S01]  /*0590*/  F2I.CEIL.NTZ R6, R6 ;  /* 0x0000000600067305 */ /* 0x000ee2000020b100 */
[----:B0-----:R-:W-:Y:S01]  /*05a0*/  IMAD.IADD R15, R19, 0x1, R14 ;  /* 0x00000001130f7824 */ /* 0x001fe200078e020e */
[----:B-1----:R-:W-:-:S04]  /*05b0*/  VIADDMNMX.RELU R11, R5, R4, R7, PT ;  /* 0x00000004050b7246 */ /* 0x002fc80003801107 */
[----:B------:R-:W-:Y:S01]  /*05c0*/  IADD3 R5, PT, PT, R15, 0x1, RZ ;  /* 0x000000010f057810 */ /* 0x000fe20007ffe0ff */
[----:B------:R-:W-:-:S03]  /*05d0*/  IMAD R11, R11, R0, R11 ;  /* 0x000000000b0b7224 */ /* 0x000fc600078e020b */
[----:B------:R-:W-:Y:S02]  /*05e0*/  VIMNMX.RELU R8, PT, PT, R5, R0, PT ;  /* 0x0000000005087248 */ /* 0x000fe40003fe1100 */
[----:B---3--:R-:W-:Y:S01]  /*05f0*/  VIADDMNMX.RELU R17, R6, R4, R7, PT ;  /* 0x0000000406117246 */ /* 0x008fe20003801107 */
[C---:B------:R-:W-:Y:S01]  /*0600*/  IMAD R4, R0.reuse, R7, RZ ;  /* 0x0000000700047224 */ /* 0x040fe200078e02ff */
[----:B------:R-:W-:Y:S01]  /*0610*/  VIADDMNMX.RELU R12, R0, 0xffffffff, R15, PT ;  /* 0xffffffff000c7846 */ /* 0x000fe2000380110f */
[----:B------:R-:W-:Y:S02]  /*0620*/  IMAD.IADD R7, R11, 0x1, R8 ;  /* 0x000000010b077824 */ /* 0x000fe400078e0208 */
[----:B------:R-:W-:Y:S02]  /*0630*/  IMAD R17, R17, R0, R17 ;  /* 0x0000000011117224 */ /* 0x000fe400078e0211 */
[----:B------:R-:W-:Y:S02]  /*0640*/  IMAD.IADD R11, R11, 0x1, R12 ;  /* 0x000000010b0b7824 */ /* 0x000fe400078e020c */
[----:B--2---:R-:W-:-:S04]  /*0650*/  IMAD.WIDE R6, R7, 0x4, R2 ;  /* 0x0000000407067825 */ /* 0x004fc800078e0202 */
[----:B------:R-:W-:Y:S01]  /*0660*/  IMAD R4, R13, R4, RZ ;  /* 0x000000040d047224 */ /* 0x000fe200078e02ff */
[----:B------:R-:W-:Y:S01]  /*0670*/  IADD3 R13, PT, PT, R8, R17, RZ ;  /* 0x00000011080d7210 */ /* 0x000fe20007ffe0ff */
[----:B------:R-:W-:Y:S01]  /*0680*/  IMAD.WIDE R10, R11, 0x4, R2 ;  /* 0x000000040b0a7825 */ /* 0x000fe200078e0202 */
[----:B------:R-:W2:Y:S03]  /*0690*/  LDG.E R6, desc[UR4][R6.64] ;  /* 0x0000000406067981 */ /* 0x000ea6000c1e1900 */
[----:B------:R-:W-:Y:S02]  /*06a0*/  IMAD R15, R9, R0, R19 ;  /* 0x00000000090f7224 */ /* 0x000fe400078e0213 */
[----:B------:R-:W-:Y:S01]  /*06b0*/  IMAD.IADD R17, R12, 0x1, R17 ;  /* 0x000000010c117824 */ /* 0x000fe200078e0211 */
[----:B------:R-:W3:Y:S01]  /*06c0*/  LDG.E R11, desc[UR4][R10.64] ;  /* 0x000000040a0b7981 */ /* 0x000ee2000c1e1900 */
[----:B------:R-:W-:Y:S01]  /*06d0*/  IMAD.WIDE R8, R13, 0x4, R2 ;  /* 0x000000040d087825 */ /* 0x000fe200078e0202 */
[----:B------:R-:W-:-:S02]  /*06e0*/  SHF.R.S32.HI R19, RZ, 0x1f, R15 ;  /* 0x0000001fff137819 */ /* 0x000fc4000001140f */
[C---:B------:R-:W-:Y:S01]  /*06f0*/  IADD3 R15, P0, PT, R4.reuse, R15, RZ ;  /* 0x0000000f040f7210 */ /* 0x040fe20007f1e0ff */
[----:B------:R-:W-:Y:S02]  /*0700*/  IMAD.WIDE R12, R17, 0x4, R2 ;  /* 0x00000004110c7825 */ /* 0x000fe400078e0202 */
[----:B------:R-:W5:Y:S01]  /*0710*/  LDG.E R9, desc[UR4][R8.64] ;  /* 0x0000000408097981 */ /* 0x000f62000c1e1900 */
[----:B------:R-:W-:Y:S02]  /*0720*/  LEA.HI.X.SX32 R4, R4, R19, 0x1, P0 ;  /* 0x0000001304047211 */ /* 0x000fe400000f0eff */
[C---:B----4-:R-:W-:Y:S01]  /*0730*/  LEA R2, P0, R15.reuse, UR6, 0x2 ;  /* 0x000000060f027c11 */ /* 0x050fe2000f8010ff */
[----:B------:R-:W4:Y:S03]  /*0740*/  LDG.E R13, desc[UR4][R12.64] ;  /* 0x000000040c0d7981 */ /* 0x000f26000c1e1900 */
[----:B------:R-:W-:-:S05]  /*0750*/  LEA.HI.X R3, R15, UR7, R4, 0x2, P0 ;  /* 0x000000070f037c11 */ /* 0x000fca00080f1404 */
[----:B------:R-:W4:Y:S01]  /*0760*/  LDG.E R4, desc[UR4][R2.64] ;  /* 0x0000000402047981 */ /* 0x000f22000c1e1900 */
[----:B------:R-:W-:-:S04]  /*0770*/  ISETP.GE.AND P0, PT, R5, R0, PT ;  /* 0x000000000500720c */ /* 0x000fc80003f06270 */
[----:B------:R-:W-:-:S04]  /*0780*/  ISETP.GT.AND P0, PT, R5, RZ, !P0 ;  /* 0x000000ff0500720c */ /* 0x000fc80004704270 */
[----:B------:R-:W-:-:S04]  /*0790*/  SEL R0, RZ, 0x1, !P0 ;  /* 0x00000001ff007807 */ /* 0x000fc80004000000 */
[----:B------:R-:W-:Y:S01]  /*07a0*/  I2FP.F32.U32 R5, R0 ;  /* 0x0000000000057245 */ /* 0x000fe20000201000 */
[----:B--2---:R-:W-:-:S04]  /*07b0*/  FADD R6, RZ, R6 ;  /* 0x00000006ff067221 */ /* 0x004fc80000000000 */
[----:B---3--:R-:W-:-:S04]  /*07c0*/  FADD R6, R6, -R11 ;  /* 0x8000000b06067221 */ /* 0x008fc80000000000 */
[----:B-----5:R-:W-:-:S04]  /*07d0*/  FADD R6, R6, -R9 ;  /* 0x8000000906067221 */ /* 0x020fc80000000000 */
[----:B----4-:R-:W-:-:S04]  /*07e0*/  FADD R6, R6, R13 ;  /* 0x0000000d06067221 */ /* 0x010fc80000000000 */
[----:B------:R-:W-:-:S04]  /*07f0*/  FMUL R5, R6, -R5 ;  /* 0x8000000506057220 */ /* 0x000fc80000400000 */
[----:B------:R-:W-:-:S05]  /*0800*/  FMUL R5, R5, R4 ;  /* 0x0000000405057220 */ /* 0x000fca0000400000 */
[----:B------:R-:W-:Y:S01]  /*0810*/  STG.E desc[UR4][R2.64], R5 ;  /* 0x0000000502007986 */ /* 0x000fe2000c101904 */
[----:B------:R-:W-:Y:S05]  /*0820*/  EXIT ;  /* 0x000000000000794d */ /* 0x000fea0003800000 */
.L_x_6:
        /* <DEDUP_REMOVED lines=13> */
.L_x_25:


//--------------------- .text.yMaxDeltaIntegralKernel --------------------------
	.section	.text.yMaxDeltaIntegralKernel,"ax",@progbits
	.align	128
        .global         yMaxDeltaIntegralKernel
        .type           yMaxDeltaIntegralKernel,@function
        .size           yMaxDeltaIntegralKernel,(.L_x_26 - yMaxDeltaIntegralKernel)
        .other          yMaxDeltaIntegralKernel,@"STO_CUDA_ENTRY STV_DEFAULT"
yMaxDeltaIntegralKernel:
.text.yMaxDeltaIntegralKernel:
        /* <DEDUP_REMOVED lines=24> */
[----:B------:R-:W-:-:S04]  /*0180*/  IMAD.HI.U32 R2, R3, R11, RZ ;  /* 0x0000000b03027227 */ /* 0x000fc800078e00ff */
[----:B------:R-:W-:-:S04]  /*0190*/  IMAD.MOV R3, RZ, RZ, -R2 ;  /* 0x000000ffff037224 */ /* 0x000fc800078e0a02 */
[C---:B------:R-:W-:Y:S01]  /*01a0*/  IMAD R11, R6.reuse, R3, R11 ;  /* 0x00000003060b7224 */ /* 0x040fe200078e020b */
[----:B0-----:R-:W0:Y:S04]  /*01b0*/  MUFU.RCP R5, R5 ;  /* 0x0000000500057308 */ /* 0x001e280000001000 */
[----:B------:R-:W-:-:S13]  /*01c0*/  ISETP.GT.U32.AND P1, PT, R6, R11, PT ;  /* 0x0000000b0600720c */ /* 0x000fda0003f24070 */
[-C--:B------:R-:W-:Y:S01]  /*01d0*/  @!P1 IADD3 R11, PT, PT, R11, -R6.reuse, RZ ;  /* 0x800000060b0b9210 */ /* 0x080fe20007ffe0ff */
[----:B------:R-:W-:Y:S01]  /*01e0*/  @!P1 VIADD R2, R2, 0x1 ;  /* 0x0000000102029836 */ /* 0x000fe20000000000 */
[----:B------:R-:W-:Y:S01]  /*01f0*/  ISETP.NE.AND P1, PT, R0, RZ, PT ;  /* 0x000000ff0000720c */ /* 0x000fe20003f25270 */
[----:B0-----:R-:W-:Y:S01]  /*0200*/  VIADD R3, R5, 0xffffffe ;  /* 0x0ffffffe05037836 */ /* 0x001fe20000000000 */
[----:B------:R-:W-:-:S05]  /*0210*/  ISETP.GE.U32.AND P0, PT, R11, R6, PT ;  /* 0x000000060b00720c */ /* 0x000fca0003f06070 */
[----:B------:R-:W0:Y:S08]  /*0220*/  F2I.FTZ.U32.TRUNC.NTZ R3, R3 ;  /* 0x0000000300037305 */ /* 0x000e30000021f000 */
[----:B------:R-:W-:-:S04]  /*0230*/  @P0 VIADD R2, R2, 0x1 ;  /* 0x0000000102020836 */ /* 0x000fc80000000000 */
[----:B------:R-:W-:Y:S01]  /*0240*/  @!P2 IMAD.MOV R2, RZ, RZ, -R2 ;  /* 0x000000ffff02a224 */ /* 0x000fe200078e0a02 */
[----:B0-----:R-:W-:-:S04]  /*0250*/  IADD3 R5, PT, PT, RZ, -R3, RZ ;  /* 0x80000003ff057210 */ /* 0x001fc80007ffe0ff */
[----:B------:R-:W-:Y:S01]  /*0260*/  SEL R14, R10, R2, !P1 ;  /* 0x000000020a0e7207 */ /* 0x000fe20004800000 */
[----:B------:R-:W-:Y:S02]  /*0270*/  IMAD.MOV.U32 R2, RZ, RZ, RZ ;  /* 0x000000ffff027224 */ /* 0x000fe400078e00ff */
[----:B------:R-:W-:Y:S01]  /*0280*/  IMAD R5, R5, R8, RZ ;  /* 0x0000000805057224 */ /* 0x000fe200078e02ff */
[----:B------:R-:W-:-:S03]  /*0290*/  IABS R15, R14 ;  /* 0x0000000e000f7213 */ /* 0x000fc60000000000 */
[----:B------:R-:W-:-:S06]  /*02a0*/  IMAD.HI.U32 R2, R3, R5, R2 ;  /* 0x0000000503027227 */ /* 0x000fcc00078e0002 */
[----:B------:R-:W-:-:S04]  /*02b0*/  IMAD.HI.U32 R2, R2, R15, RZ ;  /* 0x0000000f02027227 */ /* 0x000fc800078e00ff */
[----:B------:R-:W-:-:S04]  /*02c0*/  IMAD.MOV R3, RZ, RZ, -R2 ;  /* 0x000000ffff037224 */ /* 0x000fc800078e0a02 */
[----:B------:R-:W-:Y:S01]  /*02d0*/  IMAD R15, R8, R3, R15 ;  /* 0x00000003080f7224 */ /* 0x000fe200078e020f */
[----:B------:R-:W-:-:S04]  /*02e0*/  LOP3.LUT R3, R14, R7, RZ, 0x3c, !PT ;  /* 0x000000070e037212 */ /* 0x000fc800078e3cff */
[----:B------:R-:W-:Y:S02]  /*02f0*/  ISETP.GT.U32.AND P2, PT, R8, R15, PT ;  /* 0x0000000f0800720c */ /* 0x000fe40003f44070 */
[----:B------:R-:W-:-:S11]  /*0300*/  ISETP.GE.AND P3, PT, R3, RZ, PT ;  /* 0x000000ff0300720c */ /* 0x000fd60003f66270 */
[-C--:B------:R-:W-:Y:S01]  /*0310*/  @!P2 IADD3 R15, PT, PT, R15, -R8.reuse, RZ ;  /* 0x800000080f0fa210 */ /* 0x080fe20007ffe0ff */
[----:B------:R-:W-:Y:S01]  /*0320*/  @!P2 VIADD R2, R2, 0x1 ;  /* 0x000000010202a836 */ /* 0x000fe20000000000 */
[----:B------:R-:W-:Y:S02]  /*0330*/  ISETP.NE.AND P2, PT, R7, RZ, PT ;  /* 0x000000ff0700720c */ /* 0x000fe40003f45270 */
[----:B------:R-:W-:-:S13]  /*0340*/  ISETP.GE.U32.AND P0, PT, R15, R8, PT ;  /* 0x000000080f00720c */ /* 0x000fda0003f06070 */
[----:B------:R-:W-:-:S04]  /*0350*/  @P0 VIADD R2, R2, 0x1 ;  /* 0x0000000102020836 */ /* 0x000fc80000000000 */
[----:B------:R-:W-:-:S05]  /*0360*/  @!P3 IMAD.MOV R2, RZ, RZ, -R2 ;  /* 0x000000ffff02b224 */ /* 0x000fca00078e0a02 */
        /* <DEDUP_REMOVED lines=12> */
[----:B-1----:R0:W5:Y:S01]  /*0430*/  LDG.E R16, desc[UR4][R16.64] ;  /* 0x0000000410107981 */ /* 0x002162000c1e1900 */
[----:B--2---:R-:W-:-:S05]  /*0440*/  IMAD.WIDE R4, R13, 0x4, R4 ;  /* 0x000000040d047825 */ /* 0x004fca00078e0204 */
[----:B------:R1:W2:Y:S01]  /*0450*/  LDG.E R18, desc[UR4][R4.64] ;  /* 0x0000000404127981 */ /* 0x0002a2000c1e1900 */
[----:B---3--:R-:W-:-:S06]  /*0460*/  IMAD.WIDE R2, R13, 0x4, R2 ;  /* 0x000000040d027825 */ /* 0x008fcc00078e0202 */
[----:B------:R-:W3:Y:S01]  /*0470*/  LDG.E R2, desc[UR4][R2.64] ;  /* 0x0000000402027981 */ /* 0x000ee2000c1e1900 */
[----:B------:R-:W-:Y:S02]  /*0480*/  IADD3 R8, PT, PT, R15, -R8, RZ ;  /* 0x800000080f087210 */ /* 0x000fe40007ffe0ff */
[----:B------:R-:W-:Y:S02]  /*0490*/  ISETP.GE.AND P3, PT, R9, RZ, PT ;  /* 0x000000ff0900720c */ /* 0x000fe40003f66270 */
[----:B------:R-:W-:Y:S02]  /*04a0*/  SEL R9, R8, R15, !P4 ;  /* 0x0000000f08097207 */ /* 0x000fe40006000000 */
[----:B------:R-:W-:Y:S02]  /*04b0*/  ISETP.GE.AND P0, PT, R14, RZ, PT ;  /* 0x000000ff0e00720c */ /* 0x000fe40003f06270 */
[----:B------:R-:W-:Y:S01]  /*04c0*/  ISETP.GT.U32.AND P4, PT, R6, R11, PT ;  /* 0x0000000b0600720c */ /* 0x000fe20003f84070 */
[----:B------:R-:W-:-:S05]  /*04d0*/  IMAD.IADD R6, R11, 0x1, -R6 ;  /* 0x000000010b067824 */ /* 0x000fca00078e0a06 */
[----:B------:R-:W-:-:S05]  /*04e0*/  SEL R11, R6, R11, !P4 ;  /* 0x0000000b060b7207 */ /* 0x000fca0006000000 */
[----:B------:R-:W-:Y:S02]  /*04f0*/  @!P3 IMAD.MOV R11, RZ, RZ, -R11 ;  /* 0x000000ffff0bb224 */ /* 0x000fe400078e0a0b */
[----:B------:R-:W-:-:S03]  /*0500*/  @!P0 IMAD.MOV R9, RZ, RZ, -R9 ;  /* 0x000000ffff098224 */ /* 0x000fc600078e0a09 */
[----:B0-----:R-:W-:Y:S02]  /*0510*/  SEL R17, R10, R11, !P1 ;  /* 0x0000000b0a117207 */ /* 0x001fe40004800000 */
[----:B------:R-:W-:-:S04]  /*0520*/  SEL R9, R12, R9, !P2 ;  /* 0x000000090c097207 */ /* 0x000fc80005000000 */
[----:B-1----:R-:W-:Y:S01]  /*0530*/  IADD3 R4, PT, PT, R9, 0x1, RZ ;  /* 0x0000000109047810 */ /* 0x002fe20007ffe0ff */
[----:B-----5:R-:W0:Y:S08]  /*0540*/  F2I.FLOOR.NTZ R14, R16 ;  /* 0x00000010000e7305 */ /* 0x020e300000207100 */
[----:B--2---:R-:W1:Y:S01]  /*0550*/  F2I.FLOOR.NTZ R18, R18 ;  /* 0x0000001200127305 */ /* 0x004e620000207100 */
[----:B---3--:R-:W-:-:S02]  /*0560*/  FADD R6, R2, -1 ;  /* 0xbf80000002067421 */ /* 0x008fc40000000000 */
[----:B------:R-:W2:Y:S01]  /*0570*/  LDC.64 R2, c[0x0][0x380] ;  /* 0x0000e000ff027b82 */ /* 0x000ea20000000a00 */
[----:B0-----:R-:W-:-:S04]  /*0580*/  IMAD.IADD R5, R17, 0x1, R14 ;  /* 0x0000000111057824 */ /* 0x001fc800078e020e */
[----:B------:R-:W0:Y:S01]  /*0590*/  F2I.CEIL.NTZ R6, R6 ;  /* 0x0000000600067305 */ /* 0x000e22000020b100 */
[----:B-1----:R-:W-:Y:S02]  /*05a0*/  VIADDMNMX.RELU R11, R18, R4, R7, PT ;  /* 0x00000004120b7246 */ /* 0x002fe40003801107 */
[C---:B------:R-:W-:Y:S01]  /*05b0*/  VIADDMNMX R8, R5.reuse, 0x2, R0, PT ;  /* 0x0000000205087846 */ /* 0x040fe20003800100 */
[----:B------:R-:W-:Y:S02]  /*05c0*/  VIADD R5, R5, 0x1 ;  /* 0x0000000105057836 */ /* 0x000fe40000000000 */
[-C--:B------:R-:W-:Y:S01]  /*05d0*/  IMAD R11, R11, R0.reuse, R11 ;  /* 0x000000000b0b7224 */ /* 0x080fe200078e020b */
[----:B------:R-:W-:Y:S02]  /*05e0*/  VIMNMX R8, PT, PT, R8, 0x1, !PT ;  /* 0x0000000108087848 */ /* 0x000fe40007fe0100 */
[----:B------:R-:W-:Y:S02]  /*05f0*/  VIMNMX.RELU R12, PT, PT, R5, R0, PT ;  /* 0x00000000050c7248 */ /* 0x000fe40003fe1100 */
[----:B0-----:R-:W-:Y:S01]  /*0600*/  VIADDMNMX.RELU R15, R6, R4, R7, PT ;  /* 0x00000004060f7246 */ /* 0x001fe20003801107 */
[----:B------:R-:W-:-:S02]  /*0610*/  IMAD R4, R0, R7, RZ ;  /* 0x0000000700047224 */ /* 0x000fc400078e02ff */
[C---:B------:R-:W-:Y:S01]  /*0620*/  IMAD.IADD R7, R11.reuse, 0x1, R8 ;  /* 0x000000010b077824 */ /* 0x040fe200078e0208 */
[----:B------:R-:W-:Y:S01]  /*0630*/  IADD3 R11, PT, PT, R11, R12, RZ ;  /* 0x0000000c0b0b7210 */ /* 0x000fe20007ffe0ff */
[----:B------:R-:W-:Y:S02]  /*0640*/  IMAD R15, R15, R0, R15 ;  /* 0x000000000f0f7224 */ /* 0x000fe400078e020f */
[----:B--2---:R-:W-:-:S04]  /*0650*/  IMAD.WIDE R6, R7, 0x4, R2 ;  /* 0x0000000407067825 */ /* 0x004fc800078e0202 */
[----:B------:R-:W-:Y:S02]  /*0660*/  IMAD R4, R13, R4, RZ ;  /* 0x000000040d047224 */ /* 0x000fe400078e02ff */
[----:B------:R-:W-:Y:S01]  /*0670*/  IMAD.WIDE R10, R11, 0x4, R2 ;  /* 0x000000040b0a7825 */ /* 0x000fe200078e0202 */
[----:B------:R-:W2:Y:S03]  /*0680*/  LDG.E R6, desc[UR4][R6.64] ;  /* 0x0000000406067981 */ /* 0x000ea6000c1e1900 */
[----:B------:R-:W-:Y:S02]  /*0690*/  IMAD.IADD R13, R8, 0x1, R15 ;  /* 0x00000001080d7824 */ /* 0x000fe400078e020f */
[----:B------:R-:W-:Y:S01]  /*06a0*/  IMAD R17, R9, R0, R17 ;  /* 0x0000000009117224 */ /* 0x000fe200078e0211 */
[----:B------:R-:W3:Y:S01]  /*06b0*/  LDG.E R11, desc[UR4][R10.64] ;  /* 0x000000040a0b7981 */ /* 0x000ee2000c1e1900 */
[----:B------:R-:W-:-:S02]  /*06c0*/  IMAD.IADD R15, R12, 0x1, R15 ;  /* 0x000000010c0f7824 */ /* 0x000fc400078e020f */
[----:B------:R-:W-:Y:S01]  /*06d0*/  IMAD.WIDE R8, R13, 0x4, R2 ;  /* 0x000000040d087825 */ /* 0x000fe200078e0202 */
[----:B------:R-:W-:Y:S02]  /*06e0*/  SHF.R.S32.HI R19, RZ, 0x1f, R17 ;  /* 0x0000001fff137819 */ /* 0x000fe40000011411 */
        /* <DEDUP_REMOVED lines=16> */
[----:B------:R-:W-:-:S04]  /*07f0*/  FMUL R5, R6, R5 ;  /* 0x0000000506057220 */ /* 0x000fc80000400000 */
[----:B------:R-:W-:-:S05]  /*0800*/  FMUL R5, R5, R4 ;  /* 0x0000000405057220 */ /* 0x000fca0000400000 */
[----:B------:R-:W-:Y:S01]  /*0810*/  STG.E desc[UR4][R2.64], R5 ;  /* 0x0000000502007986 */ /* 0x000fe2000c101904 */
[----:B------:R-:W-:Y:S05]  /*0820*/  EXIT ;  /* 0x000000000000794d */ /* 0x000fea0003800000 */
.L_x_7:
        /* <DEDUP_REMOVED lines=13> */
.L_x_26:


//--------------------- .text.xMinDeltaIntegralKernel --------------------------
	.section	.text.xMinDeltaIntegralKernel,"ax",@progbits
	.align	128
        .global         xMinDeltaIntegralKernel
        .type           xMinDeltaIntegralKernel,@function
        .size           xMinDeltaIntegralKernel,(.L_x_27 - xMinDeltaIntegralKernel)
        .other          xMinDeltaIntegralKernel,@"STO_CUDA_ENTRY STV_DEFAULT"
xMinDeltaIntegralKernel:
.text.xMinDeltaIntegralKernel:
        /* <DEDUP_REMOVED lines=64> */
[----:B------:R-:W-:Y:S01]  /*0400*/  ISETP.GE.AND P0, PT, R15, RZ, PT ;  /* 0x000000ff0f00720c */ /* 0x000fe20003f06270 */
[----:B------:R-:W4:Y:S01]  /*0410*/  LDCU.64 UR6, c[0x0][0x388] ;  /* 0x00007100ff0677ac */ /* 0x000f220008000a00 */
[----:B0-----:R-:W-:-:S06]  /*0420*/  IMAD.WIDE R16, R13, 0x4, R16 ;  /* 0x000000040d107825 */ /* 0x001fcc00078e0210 */
[----:B-1----:R-:W5:Y:S01]  /*0430*/  LDG.E R16, desc[UR4][R16.64] ;  /* 0x0000000410107981 */ /* 0x002f62000c1e1900 */
[----:B--2---:R-:W-:-:S06]  /*0440*/  IMAD.WIDE R6, R13, 0x4, R6 ;  /* 0x000000040d067825 */ /* 0x004fcc00078e0206 */
[----:B------:R-:W2:Y:S01]  /*0450*/  LDG.E R6, desc[UR4][R6.64] ;  /* 0x0000000406067981 */ /* 0x000ea2000c1e1900 */
[----:B---3--:R-:W-:-:S05]  /*0460*/  IMAD.WIDE R2, R13, 0x4, R2 ;  /* 0x000000040d027825 */ /* 0x008fca00078e0202 */
[----:B------:R0:W3:Y:S01]  /*0470*/  LDG.E R18, desc[UR4][R2.64] ;  /* 0x0000000402127981 */ /* 0x0000e2000c1e1900 */
[----:B------:R-:W-:Y:S01]  /*0480*/  ISETP.GT.U32.AND P4, PT, R9, R14, PT ;  /* 0x0000000e0900720c */ /* 0x000fe20003f84070 */
[----:B------:R-:W-:Y:S01]  /*0490*/  IMAD.IADD R9, R14, 0x1, -R9 ;  /* 0x000000010e097824 */ /* 0x000fe200078e0a09 */
[----:B------:R-:W-:-:S04]  /*04a0*/  ISETP.GE.AND P3, PT, R8, RZ, PT ;  /* 0x000000ff0800720c */ /* 0x000fc80003f66270 */
[----:B------:R-:W-:Y:S02]  /*04b0*/  SEL R9, R9, R14, !P4 ;  /* 0x0000000e09097207 */ /* 0x000fe40006000000 */
[----:B------:R-:W-:Y:S01]  /*04c0*/  ISETP.GT.U32.AND P4, PT, R4, R11, PT ;  /* 0x0000000b0400720c */ /* 0x000fe20003f84070 */
[----:B------:R-:W-:Y:S01]  /*04d0*/  IMAD.IADD R4, R11, 0x1, -R4 ;  /* 0x000000010b047824 */ /* 0x000fe200078e0a04 */
[----:B0-----:R-:W0:Y:S01]  /*04e0*/  LDC.64 R2, c[0x0][0x380] ;  /* 0x0000e000ff027b82 */ /* 0x001e220000000a00 */
[----:B------:R-:W-:-:S03]  /*04f0*/  @!P0 IMAD.MOV R9, RZ, RZ, -R9 ;  /* 0x000000ffff098224 */ /* 0x000fc600078e0a09 */
[----:B------:R-:W-:Y:S02]  /*0500*/  SEL R11, R4, R11, !P4 ;  /* 0x0000000b040b7207 */ /* 0x000fe40006000000 */
[----:B------:R-:W-:-:S03]  /*0510*/  SEL R12, R12, R9, !P2 ;  /* 0x000000090c0c7207 */ /* 0x000fc60005000000 */
[----:B------:R-:W-:-:S05]  /*0520*/  @!P3 IMAD.MOV R11, RZ, RZ, -R11 ;  /* 0x000000ffff0bb224 */ /* 0x000fca00078e0a0b */
[----:B------:R-:W-:-:S04]  /*0530*/  SEL R19, R10, R11, !P1 ;  /* 0x0000000b0a137207 */ /* 0x000fc80004800000 */
[----:B------:R-:W-:Y:S01]  /*0540*/  IADD3 R4, PT, PT, R19, 0x1, RZ ;  /* 0x0000000113047810 */ /* 0x000fe20007ffe0ff */
[----:B-----5:R-:W-:-:S06]  /*0550*/  FADD R15, R16, -1 ;  /* 0xbf800000100f7421 */ /* 0x020fcc0000000000 */
[----:B------:R-:W1:Y:S08]  /*0560*/  F2I.CEIL.NTZ R15, R15 ;  /* 0x0000000f000f7305 */ /* 0x000e70000020b100 */
[----:B--2---:R-:W2:Y:S01]  /*0570*/  F2I.FLOOR.NTZ R6, R6 ;  /* 0x0000000600067305 */ /* 0x004ea20000207100 */
[----:B---3--:R-:W-:Y:S01]  /*0580*/  FADD R18, R18, -1 ;  /* 0xbf80000012127421 */ /* 0x008fe20000000000 */
[----:B-1----:R-:W-:-:S06]  /*0590*/  IADD3 R9, PT, PT, R12, R15, RZ ;  /* 0x0000000f0c097210 */ /* 0x002fcc0007ffe0ff */
[----:B------:R-:W1:Y:S01]  /*05a0*/  F2I.CEIL.NTZ R18, R18 ;  /* 0x0000001200127305 */ /* 0x000e62000020b100 */
[C---:B------:R-:W-:Y:S01]  /*05b0*/  VIADD R7, R9.reuse, 0x1 ;  /* 0x0000000109077836 */ /* 0x040fe20000000000 */
[----:B------:R-:W-:-:S04]  /*05c0*/  VIMNMX.RELU R10, PT, PT, R9, R0, PT ;  /* 0x00000000090a7248 */ /* 0x000fc80003fe1100 */
[----:B------:R-:W-:Y:S02]  /*05d0*/  VIADDMNMX.RELU R8, R0, 0xffffffff, R7, PT ;  /* 0xffffffff00087846 */ /* 0x000fe40003801107 */
[----:B--2---:R-:W-:-:S03]  /*05e0*/  VIADDMNMX.RELU R9, R6, R4, R5, PT ;  /* 0x0000000406097246 */ /* 0x004fc60003801105 */
[-C--:B------:R-:W-:Y:S02]  /*05f0*/  IMAD R14, R8, R5.reuse, R8 ;  /* 0x00000005080e7224 */ /* 0x080fe400078e0208 */
[----:B------:R-:W-:Y:S02]  /*0600*/  IMAD R16, R10, R5, R10 ;  /* 0x000000050a107224 */ /* 0x000fe400078e020a */
[----:B------:R-:W-:Y:S01]  /*0610*/  IMAD.IADD R11, R14, 0x1, R9 ;  /* 0x000000010e0b7824 */ /* 0x000fe200078e0209 */
[----:B-1----:R-:W-:Y:S01]  /*0620*/  VIADDMNMX.RELU R17, R18, R4, R5, PT ;  /* 0x0000000412117246 */ /* 0x002fe20003801105 */
[----:B------:R-:W-:Y:S02]  /*0630*/  IMAD R6, R5, R0, RZ ;  /* 0x0000000005067224 */ /* 0x000fe400078e02ff */
[----:B------:R-:W-:Y:S02]  /*0640*/  IMAD.IADD R15, R9, 0x1, R16 ;  /* 0x00000001090f7824 */ /* 0x000fe400078e0210 */
[----:B0-----:R-:W-:-:S04]  /*0650*/  IMAD.WIDE R8, R11, 0x4, R2 ;  /* 0x000000040b087825 */ /* 0x001fc800078e0202 */
        /* <DEDUP_REMOVED lines=29> */
.L_x_8:
        /* <DEDUP_REMOVED lines=13> */
.L_x_27:


//--------------------- .text.xMaxDeltaIntegralKernel --------------------------
	.section	.text.xMaxDeltaIntegralKernel,"ax",@progbits
	.align	128
        .global         xMaxDeltaIntegralKernel
        .type           xMaxDeltaIntegralKernel,@function
        .size           xMaxDeltaIntegralKernel,(.L_x_28 - xMaxDeltaIntegralKernel)
        .other          xMaxDeltaIntegralKernel,@"STO_CUDA_ENTRY STV_DEFAULT"
xMaxDeltaIntegralKernel:
.text.xMaxDeltaIntegralKernel:
        /* <DEDUP_REMOVED lines=72> */
[----:B------:R-:W-:Y:S02]  /*0480*/  ISETP.GT.U32.AND P4, PT, R9, R14, PT ;  /* 0x0000000e0900720c */ /* 0x000fe40003f84070 */
[----:B------:R-:W-:-:S04]  /*0490*/  IADD3 R9, PT, PT, R14, -R9, RZ ;  /* 0x800000090e097210 */ /* 0x000fc80007ffe0ff */
[----:B------:R-:W-:Y:S02]  /*04a0*/  SEL R9, R9, R14, !P4 ;  /* 0x0000000e09097207 */ /* 0x000fe40006000000 */
[----:B------:R-:W-:Y:S01]  /*04b0*/  ISETP.GE.AND P3, PT, R8, RZ, PT ;  /* 0x000000ff0800720c */ /* 0x000fe20003f66270 */
[----:B0-----:R-:W0:Y:S01]  /*04c0*/  LDC.64 R2, c[0x0][0x380] ;  /* 0x0000e000ff027b82 */ /* 0x001e220000000a00 */
[----:B------:R-:W-:Y:S01]  /*04d0*/  ISETP.GT.U32.AND P4, PT, R4, R11, PT ;  /* 0x0000000b0400720c */ /* 0x000fe20003f84070 */
[----:B------:R-:W-:Y:S02]  /*04e0*/  @!P0 IMAD.MOV R9, RZ, RZ, -R9 ;  /* 0x000000ffff098224 */ /* 0x000fe400078e0a09 */
[----:B------:R-:W-:-:S03]  /*04f0*/  IMAD.IADD R4, R11, 0x1, -R4 ;  /* 0x000000010b047824 */ /* 0x000fc600078e0a04 */
[----:B------:R-:W-:Y:S02]  /*0500*/  SEL R12, R12, R9, !P2 ;  /* 0x000000090c0c7207 */ /* 0x000fe40005000000 */
[----:B------:R-:W-:-:S04]  /*0510*/  SEL R11, R4, R11, !P4 ;  /* 0x0000000b040b7207 */ /* 0x000fc80006000000 */
[----:B------:R-:W-:-:S04]  /*0520*/  @!P3 IADD3 R11, PT, PT, -R11, RZ, RZ ;  /* 0x000000ff0b0bb210 */ /* 0x000fc80007ffe1ff */
[----:B------:R-:W-:Y:S01]  /*0530*/  SEL R19, R10, R11, !P1 ;  /* 0x0000000b0a137207 */ /* 0x000fe20004800000 */
[----:B-----5:R-:W1:Y:S08]  /*0540*/  F2I.FLOOR.NTZ R15, R16 ;  /* 0x00000010000f7305 */ /* 0x020e700000207100 */
[----:B--2---:R-:W2:Y:S01]  /*0550*/  F2I.FLOOR.NTZ R6, R6 ;  /* 0x0000000600067305 */ /* 0x004ea20000207100 */
[----:B-1----:R-:W-:-:S02]  /*0560*/  IMAD.IADD R15, R12, 0x1, R15 ;  /* 0x000000010c0f7824 */ /* 0x002fc400078e020f */
[----:B---3--:R-:W-:-:S03]  /*0570*/  FADD R18, R18, -1 ;  /* 0xbf80000012127421 */ /* 0x008fc60000000000 */
[C---:B------:R-:W-:Y:S01]  /*0580*/  VIADDMNMX R4, R15.reuse, 0x2, R0, PT ;  /* 0x000000020f047846 */ /* 0x040fe20003800100 */
[----:B------:R-:W-:Y:S02]  /*0590*/  VIADD R7, R15, 0x1 ;  /* 0x000000010f077836 */ /* 0x000fe40000000000 */
[----:B------:R-:W1:Y:S01]  /*05a0*/  F2I.CEIL.NTZ R18, R18 ;  /* 0x0000001200127305 */ /* 0x000e62000020b100 */
[----:B------:R-:W-:Y:S01]  /*05b0*/  VIMNMX R8, PT, PT, R4, 0x1, !PT ;  /* 0x0000000104087848 */ /* 0x000fe20007fe0100 */
[----:B------:R-:W-:Y:S01]  /*05c0*/  VIADD R4, R19, 0x1 ;  /* 0x0000000113047836 */ /* 0x000fe20000000000 */
[----:B------:R-:W-:-:S03]  /*05d0*/  VIMNMX.RELU R10, PT, PT, R7, R0, PT ;  /* 0x00000000070a7248 */ /* 0x000fc60003fe1100 */
[-C--:B------:R-:W-:Y:S01]  /*05e0*/  IMAD R14, R8, R5.reuse, R8 ;  /* 0x00000005080e7224 */ /* 0x080fe200078e0208 */
[----:B--2---:R-:W-:Y:S01]  /*05f0*/  VIADDMNMX.RELU R9, R6, R4, R5, PT ;  /* 0x0000000406097246 */ /* 0x004fe20003801105 */
[----:B------:R-:W-:-:S04]  /*0600*/  IMAD R16, R10, R5, R10 ;  /* 0x000000050a107224 */ /* 0x000fc800078e020a */
[----:B------:R-:W-:Y:S01]  /*0610*/  IMAD.IADD R11, R14, 0x1, R9 ;  /* 0x000000010e0b7824 */ /* 0x000fe200078e0209 */
[----:B------:R-:W-:Y:S01]  /*0620*/  IADD3 R15, PT, PT, R9, R16, RZ ;  /* 0x00000010090f7210 */ /* 0x000fe20007ffe0ff */
[----:B------:R-:W-:Y:S01]  /*0630*/  IMAD R6, R5, R0, RZ ;  /* 0x0000000005067224 */ /* 0x000fe200078e02ff */
[----:B-1----:R-:W-:Y:S01]  /*0640*/  VIADDMNMX.RELU R17, R18, R4, R5, PT ;  /* 0x0000000412117246 */ /* 0x002fe20003801105 */
[----:B0-----:R-:W-:-:S04]  /*0650*/  IMAD.WIDE R8, R11, 0x4, R2 ;  /* 0x000000040b087825 */ /* 0x001fc800078e0202 */
        /* <DEDUP_REMOVED lines=29> */
.L_x_9:
        /* <DEDUP_REMOVED lines=13> */
.L_x_28:


//--------------------- .text.yMinDeltaIntegralFracKernel --------------------------
	.section	.text.yMinDeltaIntegralFracKernel,"ax",@progbits
	.align	128
        .global         yMinDeltaIntegralFracKernel
        .type           yMinDeltaIntegralFracKernel,@function
        .size           yMinDeltaIntegralFracKernel,(.L_x_29 - yMinDeltaIntegralFracKernel)
        .other          yMinDeltaIntegralFracKernel,@"STO_CUDA_ENTRY STV_DEFAULT"
yMinDeltaIntegralFracKernel:
.text.yMinDeltaIntegralFracKernel:
[----:B------:R-:W-:Y:S08]  /*0000*/  LDC R1, c[0x0][0x37c] ;  /* 0x0000df00ff017b82 */ /* 0x000ff00000000800 */
[----:B------:R-:W0:Y:S01]  /*0010*/  LDC R7, c[0x0][0x398] ;  /* 0x0000e600ff077b82 */ /* 0x000e220000000800 */
[----:B------:R-:W1:Y:S07]  /*0020*/  S2R R2, SR_TID.X ;  /* 0x0000000000027919 */ /* 0x000e6e0000002100 */
[----:B------:R-:W2:Y:S08]  /*0030*/  S2UR UR4, SR_CTAID.X ;  /* 0x00000000000479c3 */ /* 0x000eb00000002500 */
[----:B------:R-:W3:Y:S01]  /*0040*/  LDC R0, c[0x0][0x394] ;  /* 0x0000e500ff007b82 */ /* 0x000ee20000000800 */
[----:B0-----:R-:W-:-:S04]  /*0050*/  IABS R10, R7 ;  /* 0x00000007000a7213 */ /* 0x001fc80000000000 */
[----:B------:R-:W0:Y:S01]  /*0060*/  I2F.RP R3, R10 ;  /* 0x0000000a00037306 */ /* 0x000e220000209400 */
[----:B--2---:R-:W-:-:S06]  /*0070*/  USHF.L.U32 UR4, UR4, 0xa, URZ ;  /* 0x0000000a04047899 */ /* 0x004fcc00080006ff */
[----:B-1----:R-:W-:Y:S02]  /*0080*/  LOP3.LUT R2, R2, UR4, RZ, 0xfc, !PT ;  /* 0x0000000402027c12 */ /* 0x002fe4000f8efcff */
[----:B---3--:R-:W-:Y:S01]  /*0090*/  IABS R4, R0 ;  /* 0x0000000000047213 */ /* 0x008fe20000000000 */
[----:B0-----:R-:W0:Y:S02]  /*00a0*/  MUFU.RCP R3, R3 ;  /* 0x0000000300037308 */ /* 0x001e240000001000 */
[----:B------:R-:W1:Y:S06]  /*00b0*/  LDCU UR4, c[0x0][0x390] ;  /* 0x00007200ff0477ac */ /* 0x000e6c0008000800 */
[----:B------:R-:W2:Y:S01]  /*00c0*/  I2F.RP R6, R4 ;  /* 0x0000000400067306 */ /* 0x000ea20000209400 */
[----:B0-----:R-:W-:-:S07]  /*00d0*/  VIADD R8, R3, 0xffffffe ;  /* 0x0ffffffe03087836 */ /* 0x001fce0000000000 */
[----:B------:R0:W3:Y:S08]  /*00e0*/  F2I.FTZ.U32.TRUNC.NTZ R9, R8 ;  /* 0x0000000800097305 */ /* 0x0000f0000021f000 */
[----:B--2---:R-:W2:Y:S01]  /*00f0*/  MUFU.RCP R6, R6 ;  /* 0x0000000600067308 */ /* 0x004ea20000001000 */
[----:B0-----:R-:W-:Y:S02]  /*0100*/  HFMA2 R8, -RZ, RZ, 0, 0 ;  /* 0x00000000ff087431 */ /* 0x001fe400000001ff */
[----:B---3--:R-:W-:-:S04]  /*0110*/  IMAD.MOV R5, RZ, RZ, -R9 ;  /* 0x000000ffff057224 */ /* 0x008fc800078e0a09 */
[----:B------:R-:W-:Y:S01]  /*0120*/  IMAD R3, R5, R10, RZ ;  /* 0x0000000a05037224 */ /* 0x000fe200078e02ff */
[----:B------:R-:W-:-:S03]  /*0130*/  IABS R5, R2 ;  /* 0x0000000200057213 */ /* 0x000fc60000000000 */
[----:B------:R-:W-:-:S06]  /*0140*/  IMAD.HI.U32 R9, R9, R3, R8 ;  /* 0x0000000309097227 */ /* 0x000fcc00078e0008 */
[----:B------:R-:W-:-:S04]  /*0150*/  IMAD.HI.U32 R3, R9, R5, RZ ;  /* 0x0000000509037227 */ /* 0x000fc800078e00ff */
[----:B------:R-:W-:-:S04]  /*0160*/  IMAD.MOV R8, RZ, RZ, -R3 ;  /* 0x000000ffff087224 */ /* 0x000fc800078e0a03 */
[----:B------:R-:W-:Y:S01]  /*0170*/  IMAD R5, R10, R8, R5 ;  /* 0x000000080a057224 */ /* 0x000fe200078e0205 */
[----:B--2---:R-:W-:-:S04]  /*0180*/  IADD3 R8, PT, PT, R6, 0xffffffe, RZ ;  /* 0x0ffffffe06087810 */ /* 0x004fc80007ffe0ff */
[----:B------:R-:W-:Y:S01]  /*0190*/  ISETP.GT.U32.AND P2, PT, R10, R5, PT ;  /* 0x000000050a00720c */ /* 0x000fe20003f44070 */
[----:B------:R0:W2:Y:S02]  /*01a0*/  F2I.FTZ.U32.TRUNC.NTZ R9, R8 ;  /* 0x0000000800097305 */ /* 0x0000a4000021f000 */
[----:B0-----:R-:W-:-:S10]  /*01b0*/  IMAD.MOV.U32 R8, RZ, RZ, RZ ;  /* 0x000000ffff087224 */ /* 0x001fd400078e00ff */
[----:B------:R-:W-:Y:S02]  /*01c0*/  @!P2 IMAD.IADD R5, R5, 0x1, -R10 ;  /* 0x000000010505a824 */ /* 0x000fe400078e0a0a */
[----:B------:R-:W-:Y:S01]  /*01d0*/  @!P2 VIADD R3, R3, 0x1 ;  /* 0x000000010303a836 */ /* 0x000fe20000000000 */
[----:B------:R-:W-:Y:S02]  /*01e0*/  ISETP.NE.AND P2, PT, R7, RZ, PT ;  /* 0x000000ff0700720c */ /* 0x000fe40003f45270 */
[----:B------:R-:W-:Y:S02]  /*01f0*/  ISETP.GE.U32.AND P0, PT, R5, R10, PT ;  /* 0x0000000a0500720c */ /* 0x000fe40003f06070 */
[----:B------:R-:W-:-:S04]  /*0200*/  LOP3.LUT R5, R2, R7, RZ, 0x3c, !PT ;  /* 0x0000000702057212 */ /* 0x000fc800078e3cff */
[----:B------:R-:W-:Y:S02]  /*0210*/  ISETP.GE.AND P1, PT, R5, RZ, PT ;  /* 0x000000ff0500720c */ /* 0x000fe40003f26270 */
[----:B--2---:R-:W-:-:S05]  /*0220*/  IADD3 R5, PT, PT, RZ, -R9, RZ ;  /* 0x80000009ff057210 */ /* 0x004fca0007ffe0ff */
[----:B------:R-:W-:Y:S02]  /*0230*/  @P0 VIADD R3, R3, 0x1 ;  /* 0x0000000103030836 */ /* 0x000fe40000000000 */
[----:B------:R-:W-:-:S04]  /*0240*/  IMAD R5, R5, R4, RZ ;  /* 0x0000000405057224 */ /* 0x000fc800078e02ff */
[----:B------:R-:W-:Y:S01]  /*0250*/  @!P1 IMAD.MOV R3, RZ, RZ, -R3 ;  /* 0x000000ffff039224 */ /* 0x000fe200078e0a03 */
[----:B------:R-:W-:Y:S01]  /*0260*/  @!P2 LOP3.LUT R3, RZ, R7, RZ, 0x33, !PT ;  /* 0x00000007ff03a212 */ /* 0x000fe200078e33ff */
[----:B------:R-:W-:-:S03]  /*0270*/  IMAD.HI.U32 R8, R9, R5, R8 ;  /* 0x0000000509087227 */ /* 0x000fc600078e0008 */
[----:B------:R-:W-:-:S04]  /*0280*/  IABS R6, R3 ;  /* 0x0000000300067213 */ /* 0x000fc80000000000 */
[----:B------:R-:W-:-:S05]  /*0290*/  MOV R5, R6 ;  /* 0x0000000600057202 */ /* 0x000fca0000000f00 */
[----:B------:R-:W-:-:S04]  /*02a0*/  IMAD.HI.U32 R20, R8, R5, RZ ;  /* 0x0000000508147227 */ /* 0x000fc800078e00ff */
[----:B------:R-:W-:-:S04]  /*02b0*/  IMAD.MOV R6, RZ, RZ, -R20 ;  /* 0x000000ffff067224 */ /* 0x000fc800078e0a14 */
[----:B------:R-:W-:-:S05]  /*02c0*/  IMAD R5, R4, R6, R5 ;  /* 0x0000000604057224 */ /* 0x000fca00078e0205 */
[----:B------:R-:W-:-:S13]  /*02d0*/  ISETP.GT.U32.AND P2, PT, R4, R5, PT ;  /* 0x000000050400720c */ /* 0x000fda0003f44070 */
[----:B------:R-:W-:Y:S01]  /*02e0*/  @!P2 IMAD.IADD R5, R5, 0x1, -R4 ;  /* 0x000000010505a824 */ /* 0x000fe200078e0a04 */
[----:B------:R-:W-:Y:S02]  /*02f0*/  @!P2 IADD3 R20, PT, PT, R20, 0x1, RZ ;  /* 0x000000011414a810 */ /* 0x000fe40007ffe0ff */
[----:B------:R-:W-:Y:S02]  /*0300*/  ISETP.NE.AND P2, PT, R0, RZ, PT ;  /* 0x000000ff0000720c */ /* 0x000fe40003f45270 */
[----:B------:R-:W-:Y:S02]  /*0310*/  ISETP.GE.U32.AND P0, PT, R5, R4, PT ;  /* 0x000000040500720c */ /* 0x000fe40003f06070 */
[----:B------:R-:W-:-:S04]  /*0320*/  LOP3.LUT R4, R3, R0, RZ, 0x3c, !PT ;  /* 0x0000000003047212 */ /* 0x000fc800078e3cff */
[----:B------:R-:W-:Y:S02]  /*0330*/  ISETP.GE.AND P1, PT, R4, RZ, PT ;  /* 0x000000ff0400720c */ /* 0x000fe40003f26270 */
[----:B------:R-:W-:-:S05]  /*0340*/  LOP3.LUT R4, R7, R0, RZ, 0xfc, !PT ;  /* 0x0000000007047212 */ /* 0x000fca00078efcff */
[----:B------:R-:W-:-:S06]  /*0350*/  @P0 VIADD R20, R20, 0x1 ;  /* 0x0000000114140836 */ /* 0x000fcc0000000000 */
[----:B------:R-:W-:Y:S01]  /*0360*/  @!P1 IMAD.MOV R20, RZ, RZ, -R20 ;  /* 0x000000ffff149224 */ /* 0x000fe200078e0a14 */
[----:B------:R-:W-:-:S04]  /*0370*/  @!P2 LOP3.LUT R20, RZ, R0, RZ, 0x33, !PT ;  /* 0x00000000ff14a212 */ /* 0x000fc800078e33ff */
[----:B-1----:R-:W-:-:S04]  /*0380*/  ISETP.GE.AND P0, PT, R20, UR4, PT ;  /* 0x0000000414007c0c */ /* 0x002fc8000bf06270 */
[----:B------:R-:W-:-:S13]  /*0390*/  ISETP.LT.OR P0, PT, R4, RZ, P0 ;  /* 0x000000ff0400720c */ /* 0x000fda0000701670 */
[----:B------:R-:W-:Y:S05]  /*03a0*/  @P0 EXIT ;  /* 0x000000000000094d */ /* 0x000fea0003800000 */
[----:B------:R-:W0:Y:S01]  /*03b0*/  LDC.64 R4, c[0x0][0x3b0] ;  /* 0x0000ec00ff047b82 */ /* 0x000e220000000a00 */
[----:B------:R-:W1:Y:S07]  /*03c0*/  LDCU.64 UR4, c[0x0][0x358] ;  /* 0x00006b00ff0477ac */ /* 0x000e6e0008000a00 */
[----:B------:R-:W2:Y:S08]  /*03d0*/  LDC.64 R8, c[0x0][0x3a0] ;  /* 0x0000e800ff087b82 */ /* 0x000eb00000000a00 */
[----:B------:R-:W3:Y:S01]  /*03e0*/  LDC.64 R16, c[0x0][0x3a8] ;  /* 0x0000ea00ff107b82 */ /* 0x000ee20000000a00 */
[C---:B------:R-:W-:Y:S01]  /*03f0*/  IADD3 R14, PT, PT, -R20.reuse, RZ, RZ ;  /* 0x000000ff140e7210 */ /* 0x040fe20007ffe1ff */
[----:B------:R-:W-:Y:S01]  /*0400*/  IMAD.MOV R18, RZ, RZ, -R3 ;  /* 0x000000ffff127224 */ /* 0x000fe200078e0a03 */
[----:B------:R-:W4:Y:S01]  /*0410*/  LDCU.64 UR6, c[0x0][0x388] ;  /* 0x00007100ff0677ac */ /* 0x000f220008000a00 */
[----:B0-----:R-:W-:-:S06]  /*0420*/  IMAD.WIDE R4, R20, 0x4, R4 ;  /* 0x0000000414047825 */ /* 0x001fcc00078e0204 */
[----:B-1----:R-:W5:Y:S01]  /*0430*/  LDG.E R4, desc[UR4][R4.64] ;  /* 0x0000000404047981 */ /* 0x002f62000c1e1900 */
[----:B--2---:R-:W-:-:S06]  /*0440*/  IMAD.WIDE R8, R20, 0x4, R8 ;  /* 0x0000000414087825 */ /* 0x004fcc00078e0208 */
[----:B------:R-:W2:Y:S01]  /*0450*/  LDG.E R8, desc[UR4][R8.64] ;  /* 0x0000000408087981 */ /* 0x000ea2000c1e1900 */
[----:B---3--:R-:W-:-:S05]  /*0460*/  IMAD.WIDE R16, R20, 0x4, R16 ;  /* 0x0000000414107825 */ /* 0x008fca00078e0210 */
[----:B------:R-:W3:Y:S01]  /*0470*/  LDG.E R10, desc[UR4][R16.64] ;  /* 0x00000004100a7981 */ /* 0x000ee2000c1e1900 */
[----:B------:R-:W-:Y:S02]  /*0480*/  IMAD R14, R0, R14, R3 ;  /* 0x0000000e000e7224 */ /* 0x000fe400078e0203 */
[----:B------:R-:W-:-:S03]  /*0490*/  IMAD R18, R7, R18, R2 ;  /* 0x0000001207127224 */ /* 0x000fc600078e0202 */
[----:B------:R-:W-:Y:S02]  /*04a0*/  IADD3 R15, PT, PT, R14, 0x1, RZ ;  /* 0x000000010e0f7810 */ /* 0x000fe40007ffe0ff */
[C---:B------:R-:W-:Y:S01]  /*04b0*/  IADD3 R3, PT, PT, R7.reuse, -0x1, RZ ;  /* 0xffffffff07037810 */ /* 0x040fe20007ffe0ff */
[----:B------:R-:W-:Y:S02]  /*04c0*/  IMAD R25, R7, R0, RZ ;  /* 0x0000000007197224 */ /* 0x000fe400078e02ff */
[----:B-----5:R-:W-:-:S04]  /*04d0*/  FADD R6, R4, -1 ;  /* 0xbf80000004067421 */ /* 0x020fc80000000000 */
[----:B------:R-:W0:Y:S01]  /*04e0*/  F2I.CEIL.NTZ R13, R6 ;  /* 0x00000006000d7305 */ /* 0x000e22000020b100 */
[----:B--2---:R-:W-:-:S07]  /*04f0*/  FADD R11, R8, -1 ;  /* 0xbf800000080b7421 */ /* 0x004fce0000000000 */
[----:B------:R-:W1:Y:S08]  /*0500*/  F2I.CEIL.NTZ R11, R11 ;  /* 0x0000000b000b7305 */ /* 0x000e70000020b100 */
[----:B---3--:R-:W2:Y:S01]  /*0510*/  F2I.FLOOR.NTZ R12, R10 ;  /* 0x0000000a000c7305 */ /* 0x008ea20000207100 */
[----:B0-----:R-:W-:-:S04]  /*0520*/  IMAD.IADD R22, R18, 0x1, R13 ;  /* 0x0000000112167824 */ /* 0x001fc800078e020d */
[----:B------:R-:W-:Y:S01]  /*0530*/  VIADD R6, R22, 0x1 ;  /* 0x0000000116067836 */ /* 0x000fe20000000000 */
[----:B-1----:R-:W-:-:S04]  /*0540*/  IADD3 R13, PT, PT, R15, R11, RZ ;  /* 0x0000000b0f0d7210 */ /* 0x002fc80007ffe0ff */
[----:B------:R-:W-:Y:S02]  /*0550*/  VIMNMX R2, PT, PT, R6, R13, PT ;  /* 0x0000000d06027248 */ /* 0x000fe40003fe0100 */
[----:B--2---:R-:W-:Y:S02]  /*0560*/  IADD3 R15, PT, PT, R15, R12, RZ ;  /* 0x0000000c0f0f7210 */ /* 0x004fe40007ffe0ff */
[----:B------:R-:W-:Y:S02]  /*0570*/  ISETP.GE.AND P1, PT, R2, 0x1, PT ;  /* 0x000000010200780c */ /* 0x000fe40003f26270 */
[----:B------:R-:W-:-:S04]  /*0580*/  ISETP.GE.AND P0, PT, R15, R0, PT ;  /* 0x000000000f00720c */ /* 0x000fc80003f06270 */
[----:B------:R-:W-:-:S07]  /*0590*/  ISETP.LT.OR P0, PT, R6, 0x1, P0 ;  /* 0x000000010600780c */ /* 0x000fce0000701670 */
[----:B------:R-:W0:Y:S08]  /*05a0*/  @P1 LDC R21, c[0x0][0x3c0] ;  /* 0x0000f000ff151b82 */ /* 0x000e300000000800 */
[----:B------:R-:W1:Y:S01]  /*05b0*/  @!P0 LDC R19, c[0x0][0x3c0] ;  /* 0x0000f000ff138b82 */ /* 0x000e620000000800 */
[----:B------:R-:W-:-:S07]  /*05c0*/  VIADD R2, R0, 0xffffffff ;  /* 0xffffffff00027836 */ /* 0x000fce0000000000 */
[----:B------:R-:W2:Y:S01]  /*05d0*/  @P1 LDC.64 R16, c[0x0][0x3b8] ;  /* 0x0000ee00ff101b82 */ /* 0x000ea20000000a00 */
[----:B------:R-:W-:-:S07]  /*05e0*/  @P1 VIADDMNMX.RELU R9, R11, R14, R2, PT ;  /* 0x0000000e0b091246 */ /* 0x000fce0003801102 */
[----:B------:R-:W3:Y:S01]  /*05f0*/  @!P0 LDC.64 R4, c[0x0][0x3b8] ;  /* 0x0000ee00ff048b82 */ /* 0x000ee20000000a00 */
[----:B------:R-:W-:-:S07]  /*0600*/  @P1 VIMNMX.RELU R24, PT, PT, R3, R22, PT ;  /* 0x0000001603181248 */ /* 0x000fce0003fe1100 */
[----:B------:R-:W5:Y:S01]  /*0610*/  LDC.64 R2, c[0x0][0x380] ;  /* 0x0000e000ff027b82 */ /* 0x000f620000000a00 */
[----:B0-----:R-:W-:Y:S01]  /*0620*/  @P1 IMAD R9, R9, R21, R24 ;  /* 0x0000001509091224 */ /* 0x001fe200078e0218 */
[----:B------:R-:W-:Y:S02]  /*0630*/  @!P0 VIADDMNMX.RELU R24, R0, 0xffffffff, R15, PT ;  /* 0xffffffff00188846 */ /* 0x000fe4000380110f */
[----:B------:R-:W-:-:S05]  /*0640*/  @!P0 VIADDMNMX.RELU R21, R7, 0xffffffff, R22, PT ;  /* 0xffffffff07158846 */ /* 0x000fca0003801116 */
[----:B-1----:R-:W-:Y:S01]  /*0650*/  @!P0 IMAD R19, R24, R19, R21 ;  /* 0x0000001318138224 */ /* 0x002fe200078e0215 */
[----:B------:R-:W-:Y:S01]  /*0660*/  VIMNMX.RELU R24, PT, PT, R15, R0, PT ;  /* 0x000000000f187248 */ /* 0x000fe20003fe1100 */
[----:B--2---:R-:W-:Y:S01]  /*0670*/  @P1 IMAD.WIDE R16, R9, 0x4, R16 ;  /* 0x0000000409101825 */ /* 0x004fe200078e0210 */
[----:B------:R-:W-:-:S03]  /*0680*/  VIMNMX.RELU R21, PT, PT, R6, R7, PT ;  /* 0x0000000706157248 */ /* 0x000fc60003fe1100 */
[----:B------:R-:W-:Y:S02]  /*0690*/  IMAD.MOV.U32 R9, RZ, RZ, RZ ;  /* 0x000000ffff097224 */ /* 0x000fe400078e00ff */
[-C--:B------:R-:W-:Y:S02]  /*06a0*/  IMAD R14, R14, R7.reuse, R18 ;  /* 0x000000070e0e7224 */ /* 0x080fe400078e0212 */
[-C--:B------:R-:W-:Y:S01]  /*06b0*/  IMAD R24, R24, R7.reuse, R24 ;  /* 0x0000000718187224 */ /* 0x080fe200078e0218 */
[----:B------:R-:W-:Y:S01]  /*06c0*/  VIMNMX.RELU R23, PT, PT, R22, R7, PT ;  /* 0x0000000716177248 */ /* 0x000fe20003fe1100 */
[----:B---3--:R-:W-:Y:S01]  /*06d0*/  @!P0 IMAD.WIDE R18, R19, 0x4, R4 ;  /* 0x0000000413128825 */ /* 0x008fe200078e0204 */
[----:B------:R-:W-:Y:S01]  /*06e0*/  VIMNMX.RELU R4, PT, PT, R13, R0, PT ;  /* 0x000000000d047248 */ /* 0x000fe20003fe1100 */
[----:B------:R0:W2:Y:S01]  /*06f0*/  @P1 LDG.E R9, desc[UR4][R16.64] ;  /* 0x0000000410091981 */ /* 0x0000a2000c1e1900 */
[----:B------:R-:W-:Y:S01]  /*0700*/  MOV R22, RZ ;  /* 0x000000ff00167202 */ /* 0x000fe20000000f00 */
[C---:B------:R-:W-:Y:S01]  /*0710*/  IMAD.IADD R5, R24.reuse, 0x1, R21 ;  /* 0x0000000118057824 */ /* 0x040fe200078e0215 */
[----:B------:R-:W-:Y:S01]  /*0720*/  IADD3 R27, PT, PT, R24, R23, RZ ;  /* 0x00000017181b7210 */ /* 0x000fe20007ffe0ff */
[----:B------:R-:W-:-:S02]  /*0730*/  IMAD R24, R4, R7, R4 ;  /* 0x0000000704187224 */ /* 0x000fc400078e0204 */
[--C-:B-----5:R-:W-:Y:S01]  /*0740*/  IMAD.WIDE R4, R5, 0x4, R2.reuse ;  /* 0x0000000405047825 */ /* 0x120fe200078e0202 */
[----:B------:R4:W3:Y:S03]  /*0750*/  @!P0 LDG.E R22, desc[UR4][R18.64] ;  /* 0x0000000412168981 */ /* 0x0008e6000c1e1900 */
[----:B0-----:R-:W-:Y:S01]  /*0760*/  IMAD.WIDE R16, R27, 0x4, R2 ;  /* 0x000000041b107825 */ /* 0x001fe200078e0202 */
[----:B------:R-:W-:Y:S01]  /*0770*/  IADD3 R23, PT, PT, R23, R24, RZ ;  /* 0x0000001817177210 */ /* 0x000fe20007ffe0ff */
[----:B------:R-:W5:Y:S02]  /*0780*/  LDG.E R4, desc[UR4][R4.64] ;  /* 0x0000000404047981 */ /* 0x000f64000c1e1900 */
[----:B------:R-:W-:Y:S02]  /*0790*/  IMAD.IADD R21, R21, 0x1, R24 ;  /* 0x0000000115157824 */ /* 0x000fe400078e0218 */
[----:B------:R-:W-:Y:S01]  /*07a0*/  IMAD R27, R20, R25, RZ ;  /* 0x00000019141b7224 */ /* 0x000fe200078e02ff */
[----:B------:R-:W5:Y:S01]  /*07b0*/  LDG.E R16, desc[UR4][R16.64] ;  /* 0x0000000410107981 */ /* 0x000f62000c1e1900 */
[----:B------:R-:W-:-:S03]  /*07c0*/  IMAD.WIDE R20, R21, 0x4, R2 ;  /* 0x0000000415147825 */ /* 0x000fc600078e0202 */
[----:B------:R-:W-:Y:S01]  /*07d0*/  SHF.R.S32.HI R25, RZ, 0x1f, R27 ;  /* 0x0000001fff197819 */ /* 0x000fe2000001141b */
[----:B------:R-:W-:Y:S01]  /*07e0*/  IMAD.WIDE R2, R23, 0x4, R2 ;  /* 0x0000000417027825 */ /* 0x000fe200078e0202 */
[----:B------:R-:W-:Y:S01]  /*07f0*/  IADD3 R24, P0, PT, R27, R14, RZ ;  /* 0x0000000e1b187210 */ /* 0x000fe20007f1e0ff */
[----:B------:R-:W5:Y:S03]  /*0800*/  LDG.E R20, desc[UR4][R20.64] ;  /* 0x0000000414147981 */ /* 0x000f66000c1e1900 */
[----:B------:R-:W-:Y:S01]  /*0810*/  LEA.HI.X.SX32 R25, R14, R25, 0x1, P0 ;  /* 0x000000190e197211 */ /* 0x000fe200000f0eff */
[----:B------:R0:W5:Y:S01]  /*0820*/  LDG.E R2, desc[UR4][R2.64] ;  /* 0x0000000402027981 */ /* 0x000162000c1e1900 */
[----:B----4-:R-:W-:-:S04]  /*0830*/  LEA R18, P0, R24, UR6, 0x2 ;  /* 0x0000000618127c11 */ /* 0x010fc8000f8010ff */
[----:B------:R-:W-:-:S05]  /*0840*/  LEA.HI.X R19, R24, UR7, R25, 0x2, P0 ;  /* 0x0000000718137c11 */ /* 0x000fca00080f1419 */
[----:B------:R-:W4:Y:S01]  /*0850*/  LDG.E R5, desc[UR4][R18.64] ;  /* 0x0000000412057981 */ /* 0x000f22000c1e1900 */
[----:B------:R-:W-:-:S05]  /*0860*/  I2FP.F32.S32 R11, R11 ;  /* 0x0000000b000b7245 */ /* 0x000fca0000201400 */
[----:B------:R-:W-:Y:S01]  /*0870*/  FADD R8, -R8, R11 ;  /* 0x0000000b08087221 */ /* 0x000fe20000000100 */
[----:B------:R-:W-:Y:S02]  /*0880*/  I2FP.F32.S32 R11, R12 ;  /* 0x0000000c000b7245 */ /* 0x000fe40000201400 */
[----:B------:R-:W-:Y:S01]  /*0890*/  ISETP.GE.AND P0, PT, R13, R0, PT ;  /* 0x000000000d00720c */ /* 0x000fe20003f06270 */
[----:B------:R-:W-:Y:S01]  /*08a0*/  FADD R8, R8, 1 ;  /* 0x3f80000008087421 */ /* 0x000fe20000000000 */
[----:B------:R-:W-:Y:S01]  /*08b0*/  ISETP.GE.AND P1, PT, R15, 0x1, PT ;  /* 0x000000010f00780c */ /* 0x000fe20003f26270 */
[----:B------:R-:W-:-:S03]  /*08c0*/  FADD R11, R10, -R11 ;  /* 0x8000000b0a0b7221 */ /* 0x000fc60000000000 */
[----:B------:R-:W-:Y:S02]  /*08d0*/  FSEL R0, R8, 1, !P0 ;  /* 0x3f80000008007808 */ /* 0x000fe40004000000 */
[----:B------:R-:W-:Y:S02]  /*08e0*/  FSEL R8, R11, 1, P1 ;  /* 0x3f8000000b087808 */ /* 0x000fe40000800000 */
[----:B------:R-:W-:-:S04]  /*08f0*/  ISETP.GE.AND P0, PT, R6, R7, PT ;  /* 0x000000070600720c */ /* 0x000fc80003f06270 */
[----:B------:R-:W-:Y:S01]  /*0900*/  ISETP.GT.AND P0, PT, R6, RZ, !P0 ;  /* 0x000000ff0600720c */ /* 0x000fe20004704270 */
[----:B--2---:R-:W-:-:S04]  /*0910*/  FFMA R9, R0, R9, RZ ;  /* 0x0000000900097223 */ /* 0x004fc800000000ff */
[----:B---3--:R-:W-:-:S04]  /*0920*/  FFMA R9, R8, R22, R9 ;  /* 0x0000001608097223 */ /* 0x008fc80000000009 */
[----:B-----5:R-:W-:Y:S01]  /*0930*/  FADD R9, R9, R4 ;  /* 0x0000000409097221 */ /* 0x020fe20000000000 */
[----:B------:R-:W-:-:S03]  /*0940*/  SEL R0, RZ, 0x1, !P0 ;  /* 0x00000001ff007807 */ /* 0x000fc60004000000 */
[----:B------:R-:W-:Y:S01]  /*0950*/  FADD R9, R9, -R16 ;  /* 0x8000001009097221 */ /* 0x000fe20000000000 */
[----:B0-----:R-:W-:-:S03]  /*0960*/  I2FP.F32.U32 R3, R0 ;  /* 0x0000000000037245 */ /* 0x001fc60000201000 */
[----:B------:R-:W-:-:S04]  /*0970*/  FADD R9, R9, -R20 ;  /* 0x8000001409097221 */ /* 0x000fc80000000000 */
[----:B------:R-:W-:-:S04]  /*0980*/  FADD R2, R9, R2 ;  /* 0x0000000209027221 */ /* 0x000fc80000000000 */
[----:B------:R-:W-:-:S04]  /*0990*/  FMUL R2, R2, -R3 ;  /* 0x8000000302027220 */ /* 0x000fc80000400000 */
[----:B----4-:R-:W-:-:S05]  /*09a0*/  FMUL R5, R2, R5 ;  /* 0x0000000502057220 */ /* 0x010fca0000400000 */
[----:B------:R-:W-:Y:S01]  /*09b0*/  STG.E desc[UR4][R18.64], R5 ;  /* 0x0000000512007986 */ /* 0x000fe2000c101904 */
[----:B------:R-:W-:Y:S05]  /*09c0*/  EXIT ;  /* 0x000000000000794d */ /* 0x000fea0003800000 */
.L_x_10:
        /* <DEDUP_REMOVED lines=11> */
.L_x_29:


//--------------------- .text.yMaxDeltaIntegralFracKernel --------------------------
	.section	.text.yMaxDeltaIntegralFracKernel,"ax",@progbits
	.align	128
        .global         yMaxDeltaIntegralFracKernel
        .type           yMaxDeltaIntegralFracKernel,@function
        .size           yMaxDeltaIntegralFracKernel,(.L_x_30 - yMaxDeltaIntegralFracKernel)
        .other          yMaxDeltaIntegralFracKernel,@"STO_CUDA_ENTRY STV_DEFAULT"
yMaxDeltaIntegralFracKernel:
.text.yMaxDeltaIntegralFracKernel:
        /* <DEDUP_REMOVED lines=74> */
[----:B------:R-:W-:Y:S01]  /*04a0*/  IADD3 R15, PT, PT, R14, 0x1, RZ ;  /* 0x000000010e0f7810 */ /* 0x000fe20007ffe0ff */
[----:B------:R-:W-:Y:S01]  /*04b0*/  VIADD R2, R0, 0xffffffff ;  /* 0xffffffff00027836 */ /* 0x000fe20000000000 */
[C---:B------:R-:W-:Y:S01]  /*04c0*/  IADD3 R3, PT, PT, R7.reuse, -0x1, RZ ;  /* 0xffffffff07037810 */ /* 0x040fe20007ffe0ff */
[----:B------:R-:W-:Y:S02]  /*04d0*/  IMAD R23, R7, R0, RZ ;  /* 0x0000000007177224 */ /* 0x000fe400078e02ff */
[----:B-----5:R-:W-:-:S06]  /*04e0*/  FADD R11, R8, -1 ;  /* 0xbf800000080b7421 */ /* 0x020fcc0000000000 */
[----:B------:R-:W-:Y:S08]  /*04f0*/  F2I.CEIL.NTZ R11, R11 ;  /* 0x0000000b000b7305 */ /* 0x000ff0000020b100 */
[----:B--2---:R-:W0:Y:S08]  /*0500*/  F2I.FLOOR.NTZ R13, R4 ;  /* 0x00000004000d7305 */ /* 0x004e300000207100 */
[----:B---3--:R-:W1:Y:S01]  /*0510*/  F2I.FLOOR.NTZ R12, R10 ;  /* 0x0000000a000c7305 */ /* 0x008e620000207100 */
[----:B0-----:R-:W-:Y:S01]  /*0520*/  IMAD.IADD R22, R18, 0x1, R13 ;  /* 0x0000000112167824 */ /* 0x001fe200078e020d */
[----:B------:R-:W-:-:S03]  /*0530*/  IADD3 R13, PT, PT, R15, R11, RZ ;  /* 0x0000000b0f0d7210 */ /* 0x000fc60007ffe0ff */
[----:B------:R-:W-:Y:S01]  /*0540*/  VIADD R6, R22, 0x1 ;  /* 0x0000000116067836 */ /* 0x000fe20000000000 */
[----:B------:R-:W-:Y:S02]  /*0550*/  ISETP.GE.AND P0, PT, R13, 0x1, PT ;  /* 0x000000010d00780c */ /* 0x000fe40003f06270 */
[----:B-1----:R-:W-:Y:S02]  /*0560*/  IADD3 R15, PT, PT, R15, R12, RZ ;  /* 0x0000000c0f0f7210 */ /* 0x002fe40007ffe0ff */
[----:B------:R-:W-:Y:S02]  /*0570*/  ISETP.GE.OR P0, PT, R6, R7, !P0 ;  /* 0x000000070600720c */ /* 0x000fe40004706670 */
[----:B------:R-:W-:-:S04]  /*0580*/  ISETP.GE.AND P1, PT, R15, R0, PT ;  /* 0x000000000f00720c */ /* 0x000fc80003f26270 */
[----:B------:R-:W-:-:S07]  /*0590*/  ISETP.GE.OR P1, PT, R6, R7, P1 ;  /* 0x000000070600720c */ /* 0x000fce0000f26670 */
[----:B------:R-:W0:Y:S08]  /*05a0*/  @!P0 LDC R21, c[0x0][0x3c0] ;  /* 0x0000f000ff158b82 */ /* 0x000e300000000800 */
[----:B------:R-:W1:Y:S08]  /*05b0*/  @!P1 LDC R19, c[0x0][0x3c0] ;  /* 0x0000f000ff139b82 */ /* 0x000e700000000800 */
[----:B------:R-:W2:Y:S01]  /*05c0*/  @!P0 LDC.64 R16, c[0x0][0x3b8] ;  /* 0x0000ee00ff108b82 */ /* 0x000ea20000000a00 */
[----:B------:R-:W-:-:S07]  /*05d0*/  @!P0 VIADDMNMX.RELU R9, R11, R14, R2, PT ;  /* 0x0000000e0b098246 */ /* 0x000fce0003801102 */
[----:B------:R-:W3:Y:S01]  /*05e0*/  @!P1 LDC.64 R4, c[0x0][0x3b8] ;  /* 0x0000ee00ff049b82 */ /* 0x000ee20000000a00 */
[----:B------:R-:W-:-:S07]  /*05f0*/  @!P0 VIMNMX.RELU R24, PT, PT, R3, R6, PT ;  /* 0x0000000603188248 */ /* 0x000fce0003fe1100 */
[----:B------:R-:W5:Y:S01]  /*0600*/  LDC.64 R2, c[0x0][0x380] ;  /* 0x0000e000ff027b82 */ /* 0x000f620000000a00 */
[----:B0-----:R-:W-:Y:S01]  /*0610*/  @!P0 IMAD R9, R9, R21, R24 ;  /* 0x0000001509098224 */ /* 0x001fe200078e0218 */
[----:B------:R-:W-:Y:S02]  /*0620*/  @!P1 VIADDMNMX.RELU R24, R0, 0xffffffff, R15, PT ;  /* 0xffffffff00189846 */ /* 0x000fe4000380110f */
[----:B------:R-:W-:-:S05]  /*0630*/  @!P1 VIADDMNMX.RELU R21, R7, 0xffffffff, R6, PT ;  /* 0xffffffff07159846 */ /* 0x000fca0003801106 */
[----:B-1----:R-:W-:Y:S01]  /*0640*/  @!P1 IMAD R19, R24, R19, R21 ;  /* 0x0000001318139224 */ /* 0x002fe200078e0215 */
[----:B------:R-:W-:Y:S01]  /*0650*/  VIMNMX.RELU R24, PT, PT, R15, R0, PT ;  /* 0x000000000f187248 */ /* 0x000fe20003fe1100 */
[----:B--2---:R-:W-:Y:S01]  /*0660*/  @!P0 IMAD.WIDE R16, R9, 0x4, R16 ;  /* 0x0000000409108825 */ /* 0x004fe200078e0210 */
[----:B------:R-:W-:-:S03]  /*0670*/  VIADDMNMX.RELU R25, R22, 0x2, R7, PT ;  /* 0x0000000216197846 */ /* 0x000fc60003801107 */
[----:B------:R-:W-:Y:S02]  /*0680*/  IMAD.MOV.U32 R9, RZ, RZ, RZ ;  /* 0x000000ffff097224 */ /* 0x000fe400078e00ff */
[-C--:B------:R-:W-:Y:S02]  /*0690*/  IMAD R14, R14, R7.reuse, R18 ;  /* 0x000000070e0e7224 */ /* 0x080fe400078e0212 */
[-C--:B------:R-:W-:Y:S01]  /*06a0*/  IMAD R24, R24, R7.reuse, R24 ;  /* 0x0000000718187224 */ /* 0x080fe200078e0218 */
[----:B------:R-:W-:Y:S01]  /*06b0*/  VIMNMX.RELU R21, PT, PT, R6, R7, PT ;  /* 0x0000000706157248 */ /* 0x000fe20003fe1100 */
[----:B---3--:R-:W-:Y:S01]  /*06c0*/  @!P1 IMAD.WIDE R18, R19, 0x4, R4 ;  /* 0x0000000413129825 */ /* 0x008fe200078e0204 */
[----:B------:R-:W-:Y:S01]  /*06d0*/  VIMNMX.RELU R4, PT, PT, R13, R0, PT ;  /* 0x000000000d047248 */ /* 0x000fe20003fe1100 */
[----:B------:R0:W2:Y:S01]  /*06e0*/  @!P0 LDG.E R9, desc[UR4][R16.64] ;  /* 0x0000000410098981 */ /* 0x0000a2000c1e1900 */
[----:B------:R-:W-:Y:S01]  /*06f0*/  MOV R22, RZ ;  /* 0x000000ff00167202 */ /* 0x000fe20000000f00 */
[C---:B------:R-:W-:Y:S01]  /*0700*/  IMAD.IADD R5, R24.reuse, 0x1, R25 ;  /* 0x0000000118057824 */ /* 0x040fe200078e0219 */
[----:B------:R-:W-:Y:S01]  /*0710*/  IADD3 R27, PT, PT, R24, R21, RZ ;  /* 0x00000015181b7210 */ /* 0x000fe20007ffe0ff */
[----:B------:R-:W-:-:S02]  /*0720*/  IMAD R24, R4, R7, R4 ;  /* 0x0000000704187224 */ /* 0x000fc400078e0204 */
[--C-:B-----5:R-:W-:Y:S01]  /*0730*/  IMAD.WIDE R4, R5, 0x4, R2.reuse ;  /* 0x0000000405047825 */ /* 0x120fe200078e0202 */
[----:B------:R4:W3:Y:S03]  /*0740*/  @!P1 LDG.E R22, desc[UR4][R18.64] ;  /* 0x0000000412169981 */ /* 0x0008e6000c1e1900 */
[----:B0-----:R-:W-:Y:S02]  /*0750*/  IMAD.WIDE R16, R27, 0x4, R2 ;  /* 0x000000041b107825 */ /* 0x001fe400078e0202 */
[----:B------:R-:W5:Y:S02]  /*0760*/  LDG.E R4, desc[UR4][R4.64] ;  /* 0x0000000404047981 */ /* 0x000f64000c1e1900 */
[----:B------:R-:W-:Y:S02]  /*0770*/  IMAD.IADD R25, R25, 0x1, R24 ;  /* 0x0000000119197824 */ /* 0x000fe400078e0218 */
[----:B------:R-:W-:Y:S01]  /*0780*/  IMAD R27, R20, R23, RZ ;  /* 0x00000017141b7224 */ /* 0x000fe200078e02ff */
[----:B------:R-:W-:Y:S01]  /*0790*/  IADD3 R23, PT, PT, R21, R24, RZ ;  /* 0x0000001815177210 */ /* 0x000fe20007ffe0ff */
[----:B------:R-:W-:Y:S01]  /*07a0*/  IMAD.WIDE R20, R25, 0x4, R2 ;  /* 0x0000000419147825 */ /* 0x000fe200078e0202 */
[----:B------:R-:W5:Y:S02]  /*07b0*/  LDG.E R16, desc[UR4][R16.64] ;  /* 0x0000000410107981 */ /* 0x000f64000c1e1900 */
        /* <DEDUP_REMOVED lines=28> */
[----:B------:R-:W-:-:S04]  /*0980*/  FMUL R2, R2, R3 ;  /* 0x0000000302027220 */ /* 0x000fc80000400000 */
[----:B----4-:R-:W-:-:S05]  /*0990*/  FMUL R5, R2, R5 ;  /* 0x0000000502057220 */ /* 0x010fca0000400000 */
[----:B------:R-:W-:Y:S01]  /*09a0*/  STG.E desc[UR4][R18.64], R5 ;  /* 0x0000000512007986 */ /* 0x000fe2000c101904 */
[----:B------:R-:W-:Y:S05]  /*09b0*/  EXIT ;  /* 0x000000000000794d */ /* 0x000fea0003800000 */
.L_x_11:
        /* <DEDUP_REMOVED lines=12> */
.L_x_30:


//--------------------- .text.xMinDeltaIntegralFracKernel --------------------------
	.section	.text.xMinDeltaIntegralFracKernel,"ax",@progbits
	.align	128
        .global         xMinDeltaIntegralFracKernel
        .type           xMinDeltaIntegralFracKernel,@function
        .size           xMinDeltaIntegralFracKernel,(.L_x_31 - xMinDeltaIntegralFracKernel)
        .other          xMinDeltaIntegralFracKernel,@"STO_CUDA_ENTRY STV_DEFAULT"
xMinDeltaIntegralFracKernel:
.text.xMinDeltaIntegralFracKernel:
        /* <DEDUP_REMOVED lines=13> */
[----:B0-----:R-:W-:Y:S01]  /*00d0*/  VIADD R6, R2, 0xffffffe ;  /* 0x0ffffffe02067836 */ /* 0x001fe20000000000 */
[----:B------:R-:W-:-:S06]  /*00e0*/  IABS R2, R3 ;  /* 0x0000000300027213 */ /* 0x000fcc0000000000 */
[----:B------:R0:W3:Y:S08]  /*00f0*/  F2I.FTZ.U32.TRUNC.NTZ R7, R6 ;  /* 0x0000000600077305 */ /* 0x0000f0000021f000 */
[----:B--2---:R-:W2:Y:S01]  /*0100*/  MUFU.RCP R8, R8 ;  /* 0x0000000800087308 */ /* 0x004ea20000001000 */
[----:B0-----:R-:W-:Y:S02]  /*0110*/  HFMA2 R6, -RZ, RZ, 0, 0 ;  /* 0x00000000ff067431 */ /* 0x001fe400000001ff */
[----:B---3--:R-:W-:-:S04]  /*0120*/  IMAD.MOV R5, RZ, RZ, -R7 ;  /* 0x000000ffff057224 */ /* 0x008fc800078e0a07 */
[----:B------:R-:W-:-:S04]  /*0130*/  IMAD R5, R5, R10, RZ ;  /* 0x0000000a05057224 */ /* 0x000fc800078e02ff */
[----:B------:R-:W-:-:S04]  /*0140*/  IMAD.HI.U32 R7, R7, R5, R6 ;  /* 0x0000000507077227 */ /* 0x000fc800078e0006 */
[----:B------:R-:W-:-:S04]  /*0150*/  IMAD.MOV.U32 R5, RZ, RZ, R2 ;  /* 0x000000ffff057224 */ /* 0x000fc800078e0002 */
[----:B------:R-:W-:-:S04]  /*0160*/  IMAD.HI.U32 R2, R7, R5, RZ ;  /* 0x0000000507027227 */ /* 0x000fc800078e00ff */
[----:B------:R-:W-:-:S04]  /*0170*/  IMAD.MOV R6, RZ, RZ, -R2 ;  /* 0x000000ffff067224 */ /* 0x000fc800078e0a02 */
[----:B------:R-:W-:Y:S02]  /*0180*/  IMAD R5, R10, R6, R5 ;  /* 0x000000060a057224 */ /* 0x000fe400078e0205 */
[----:B--2---:R-:W-:-:S03]  /*0190*/  VIADD R6, R8, 0xffffffe ;  /* 0x0ffffffe08067836 */ /* 0x004fc60000000000 */
[----:B------:R-:W-:Y:S01]  /*01a0*/  ISETP.GT.U32.AND P2, PT, R10, R5, PT ;  /* 0x000000050a00720c */ /* 0x000fe20003f44070 */
[----:B------:R0:W2:Y:S02]  /*01b0*/  F2I.FTZ.U32.TRUNC.NTZ R7, R6 ;  /* 0x0000000600077305 */ /* 0x0000a4000021f000 */
[----:B0-----:R-:W-:-:S10]  /*01c0*/  MOV R6, RZ ;  /* 0x000000ff00067202 */ /* 0x001fd40000000f00 */
[-C--:B------:R-:W-:Y:S01]  /*01d0*/  @!P2 IADD3 R5, PT, PT, R5, -R10.reuse, RZ ;  /* 0x8000000a0505a210 */ /* 0x080fe20007ffe0ff */
[----:B------:R-:W-:Y:S01]  /*01e0*/  @!P2 VIADD R2, R2, 0x1 ;  /* 0x000000010202a836 */ /* 0x000fe20000000000 */
[----:B------:R-:W-:Y:S02]  /*01f0*/  ISETP.NE.AND P2, PT, R0, RZ, PT ;  /* 0x000000ff0000720c */ /* 0x000fe40003f45270 */
[----:B------:R-:W-:Y:S02]  /*0200*/  ISETP.GE.U32.AND P0, PT, R5, R10, PT ;  /* 0x0000000a0500720c */ /* 0x000fe40003f06070 */
[----:B------:R-:W-:-:S04]  /*0210*/  LOP3.LUT R5, R3, R0, RZ, 0x3c, !PT ;  /* 0x0000000003057212 */ /* 0x000fc800078e3cff */
[----:B------:R-:W-:Y:S01]  /*0220*/  ISETP.GE.AND P1, PT, R5, RZ, PT ;  /* 0x000000ff0500720c */ /* 0x000fe20003f26270 */
[----:B--2---:R-:W-:-:S04]  /*0230*/  IMAD.MOV R5, RZ, RZ, -R7 ;  /* 0x000000ffff057224 */ /* 0x004fc800078e0a07 */
[----:B------:R-:W-:Y:S02]  /*0240*/  IMAD R5, R5, R4, RZ ;  /* 0x0000000405057224 */ /* 0x000fe400078e02ff */
[----:B------:R-:W-:Y:S02]  /*0250*/  @P0 IADD3 R2, PT, PT, R2, 0x1, RZ ;  /* 0x0000000102020810 */ /* 0x000fe40007ffe0ff */
[----:B------:R-:W-:-:S04]  /*0260*/  IMAD.HI.U32 R6, R7, R5, R6 ;  /* 0x0000000507067227 */ /* 0x000fc800078e0006 */
[----:B------:R-:W-:Y:S01]  /*0270*/  @!P1 IMAD.MOV R2, RZ, RZ, -R2 ;  /* 0x000000ffff029224 */ /* 0x000fe200078e0a02 */
[----:B------:R-:W-:-:S04]  /*0280*/  @!P2 LOP3.LUT R2, RZ, R0, RZ, 0x33, !PT ;  /* 0x00000000ff02a212 */ /* 0x000fc800078e33ff */
[----:B------:R-:W-:-:S05]  /*0290*/  IABS R8, R2 ;  /* 0x0000000200087213 */ /* 0x000fca0000000000 */
[----:B------:R-:W-:-:S04]  /*02a0*/  IMAD.MOV.U32 R5, RZ, RZ, R8 ;  /* 0x000000ffff057224 */ /* 0x000fc800078e0008 */
[----:B------:R-:W-:-:S04]  /*02b0*/  IMAD.HI.U32 R22, R6, R5, RZ ;  /* 0x0000000506167227 */ /* 0x000fc800078e00ff */
[----:B------:R-:W-:-:S04]  /*02c0*/  IMAD.MOV R6, RZ, RZ, -R22 ;  /* 0x000000ffff067224 */ /* 0x000fc800078e0a16 */
[----:B------:R-:W-:-:S05]  /*02d0*/  IMAD R5, R4, R6, R5 ;  /* 0x0000000604057224 */ /* 0x000fca00078e0205 */
[----:B------:R-:W-:-:S13]  /*02e0*/  ISETP.GT.U32.AND P2, PT, R4, R5, PT ;  /* 0x000000050400720c */ /* 0x000fda0003f44070 */
[-C--:B------:R-:W-:Y:S01]  /*02f0*/  @!P2 IADD3 R5, PT, PT, R5, -R4.reuse, RZ ;  /* 0x800000040505a210 */ /* 0x080fe20007ffe0ff */
[----:B------:R-:W-:Y:S01]  /*0300*/  @!P2 VIADD R22, R22, 0x1 ;  /* 0x000000011616a836 */ /* 0x000fe20000000000 */
[----:B------:R-:W-:Y:S02]  /*0310*/  ISETP.NE.AND P2, PT, R11, RZ, PT ;  /* 0x000000ff0b00720c */ /* 0x000fe40003f45270 */
[----:B------:R-:W-:Y:S02]  /*0320*/  ISETP.GE.U32.AND P0, PT, R5, R4, PT ;  /* 0x000000040500720c */ /* 0x000fe40003f06070 */
[----:B------:R-:W-:-:S04]  /*0330*/  LOP3.LUT R4, R2, R11, RZ, 0x3c, !PT ;  /* 0x0000000b02047212 */ /* 0x000fc800078e3cff */
[----:B------:R-:W-:Y:S02]  /*0340*/  ISETP.GE.AND P1, PT, R4, RZ, PT ;  /* 0x000000ff0400720c */ /* 0x000fe40003f26270 */
[----:B------:R-:W-:-:S05]  /*0350*/  LOP3.LUT R4, R0, R11, RZ, 0xfc, !PT ;  /* 0x0000000b00047212 */ /* 0x000fca00078efcff */
[----:B------:R-:W-:-:S06]  /*0360*/  @P0 IADD3 R22, PT, PT, R22, 0x1, RZ ;  /* 0x0000000116160810 */ /* 0x000fcc0007ffe0ff */
        /* <DEDUP_REMOVED lines=15> */
[----:B------:R0:W2:Y:S01]  /*0460*/  LDG.E R12, desc[UR4][R12.64] ;  /* 0x000000040c0c7981 */ /* 0x0000a2000c1e1900 */
[----:B---3--:R-:W-:-:S05]  /*0470*/  IMAD.WIDE R6, R22, 0x4, R6 ;  /* 0x0000000416067825 */ /* 0x008fca00078e0206 */
[----:B------:R-:W3:Y:S01]  /*0480*/  LDG.E R14, desc[UR4][R6.64] ;  /* 0x00000004060e7981 */ /* 0x000ee2000c1e1900 */
[----:B------:R-:W-:Y:S02]  /*0490*/  IMAD R9, R11, R9, R2 ;  /* 0x000000090b097224 */ /* 0x000fe400078e0202 */
[----:B------:R-:W-:-:S04]  /*04a0*/  IMAD R18, R0, R18, R3 ;  /* 0x0000001200127224 */ /* 0x000fc800078e0203 */
[----:B------:R-:W-:Y:S01]  /*04b0*/  VIADD R19, R18, 0x1 ;  /* 0x0000000112137836 */ /* 0x000fe20000000000 */
[----:B0-----:R-:W-:Y:S01]  /*04c0*/  IADD3 R13, PT, PT, R11, -0x1, RZ ;  /* 0xffffffff0b0d7810 */ /* 0x001fe20007ffe0ff */
[C---:B------:R-:W-:Y:S02]  /*04d0*/  VIADD R20, R0.reuse, 0xffffffff ;  /* 0xffffffff00147836 */ /* 0x040fe40000000000 */
[----:B------:R-:W-:-:S04]  /*04e0*/  IMAD R27, R0, R11, RZ ;  /* 0x0000000b001b7224 */ /* 0x000fc800078e02ff */
[----:B------:R-:W-:Y:S02]  /*04f0*/  IMAD R29, R22, R27, RZ ;  /* 0x0000001b161d7224 */ /* 0x000fe400078e02ff */
[----:B-----5:R-:W-:-:S04]  /*0500*/  FADD R17, R4, -1 ;  /* 0xbf80000004117421 */ /* 0x020fc80000000000 */
[----:B------:R-:W0:Y:S01]  /*0510*/  F2I.CEIL.NTZ R8, R17 ;  /* 0x0000001100087305 */ /* 0x000e22000020b100 */
[----:B--2---:R-:W-:-:S07]  /*0520*/  FADD R15, R12, -1 ;  /* 0xbf8000000c0f7421 */ /* 0x004fce0000000000 */
[----:B------:R-:W1:Y:S08]  /*0530*/  F2I.CEIL.NTZ R15, R15 ;  /* 0x0000000f000f7305 */ /* 0x000e70000020b100 */
[----:B---3--:R-:W2:Y:S01]  /*0540*/  F2I.FLOOR.NTZ R16, R14 ;  /* 0x0000000e00107305 */ /* 0x008ea20000207100 */
[----:B0-----:R-:W-:-:S04]  /*0550*/  IADD3 R8, PT, PT, R9, R8, RZ ;  /* 0x0000000809087210 */ /* 0x001fc80007ffe0ff */
[----:B------:R-:W-:Y:S01]  /*0560*/  IADD3 R10, PT, PT, R8, 0x1, RZ ;  /* 0x00000001080a7810 */ /* 0x000fe20007ffe0ff */
[----:B-1----:R-:W-:-:S03]  /*0570*/  IMAD.IADD R17, R19, 0x1, R15 ;  /* 0x0000000113117824 */ /* 0x002fc600078e020f */
[----:B------:R-:W-:Y:S02]  /*0580*/  ISETP.GE.AND P0, PT, R10, 0x1, PT ;  /* 0x000000010a00780c */ /* 0x000fe40003f06270 */
[----:B--2---:R-:W-:-:S04]  /*0590*/  IADD3 R19, PT, PT, R19, R16, RZ ;  /* 0x0000001013137210 */ /* 0x004fc80007ffe0ff */
[----:B------:R-:W-:Y:S02]  /*05a0*/  ISETP.GE.OR P0, PT, R19, R0, !P0 ;  /* 0x000000001300720c */ /* 0x000fe40004706670 */
[----:B------:R-:W-:-:S04]  /*05b0*/  VIMNMX R2, PT, PT, R17, R10, PT ;  /* 0x0000000a11027248 */ /* 0x000fc80003fe0100 */
[----:B------:R-:W-:Y:S02]  /*05c0*/  ISETP.GE.AND P1, PT, R2, 0x1, PT ;  /* 0x000000010200780c */ /* 0x000fe40003f26270 */
[----:B------:R-:W0:Y:S08]  /*05d0*/  LDC.64 R2, c[0x0][0x380] ;  /* 0x0000e000ff027b82 */ /* 0x000e300000000a00 */
[----:B------:R-:W1:Y:S08]  /*05e0*/  @!P0 LDC R25, c[0x0][0x3c0] ;  /* 0x0000f000ff198b82 */ /* 0x000e700000000800 */
[----:B------:R-:W2:Y:S08]  /*05f0*/  @!P0 LDC.64 R4, c[0x0][0x3b8] ;  /* 0x0000ee00ff048b82 */ /* 0x000eb00000000a00 */
[----:B------:R-:W3:Y:S08]  /*0600*/  @P1 LDC R23, c[0x0][0x3c0] ;  /* 0x0000f000ff171b82 */ /* 0x000ef00000000800 */
[----:B------:R-:W5:Y:S01]  /*0610*/  @P1 LDC.64 R6, c[0x0][0x3b8] ;  /* 0x0000ee00ff061b82 */ /* 0x000f620000000a00 */
[----:B------:R-:W-:-:S02]  /*0620*/  @!P0 VIADDMNMX.RELU R21, R11, 0xffffffff, R8, PT ;  /* 0xffffffff0b158846 */ /* 0x000fc40003801108 */
[----:B------:R-:W-:Y:S02]  /*0630*/  @!P0 VIADDMNMX.RELU R24, R0, 0xffffffff, R19, PT ;  /* 0xffffffff00188846 */ /* 0x000fe40003801113 */
[----:B------:R-:W-:-:S03]  /*0640*/  @P1 VIADDMNMX.RELU R20, R15, R18, R20, PT ;  /* 0x000000120f141246 */ /* 0x000fc60003801114 */
[----:B-1----:R-:W-:Y:S01]  /*0650*/  @!P0 IMAD R21, R21, R25, R24 ;  /* 0x0000001915158224 */ /* 0x002fe200078e0218 */
[----:B------:R-:W-:Y:S02]  /*0660*/  @P1 VIMNMX.RELU R13, PT, PT, R13, R8, PT ;  /* 0x000000080d0d1248 */ /* 0x000fe40003fe1100 */
[-C--:B------:R-:W-:Y:S01]  /*0670*/  VIMNMX.RELU R25, PT, PT, R10, R11.reuse, PT ;  /* 0x0000000b0a197248 */ /* 0x080fe20003fe1100 */
[----:B--2---:R-:W-:Y:S01]  /*0680*/  @!P0 IMAD.WIDE R4, R21, 0x4, R4 ;  /* 0x0000000415048825 */ /* 0x004fe200078e0204 */
[----:B------:R-:W-:Y:S02]  /*0690*/  VIMNMX.RELU R21, PT, PT, R8, R11, PT ;  /* 0x0000000b08157248 */ /* 0x000fe40003fe1100 */
[-C--:B------:R-:W-:Y:S01]  /*06a0*/  VIMNMX.RELU R8, PT, PT, R19, R0.reuse, PT ;  /* 0x0000000013087248 */ /* 0x080fe20003fe1100 */
[----:B------:R-:W-:Y:S02]  /*06b0*/  IMAD R18, R9, R0, R18 ;  /* 0x0000000009127224 */ /* 0x000fe400078e0212 */
[----:B---3--:R-:W-:-:S02]  /*06c0*/  @P1 IMAD R9, R13, R23, R20 ;  /* 0x000000170d091224 */ /* 0x008fc400078e0214 */
[----:B------:R-:W-:Y:S02]  /*06d0*/  IMAD.MOV.U32 R13, RZ, RZ, RZ ;  /* 0x000000ffff0d7224 */ /* 0x000fe400078e00ff */
[-C--:B------:R-:W-:Y:S02]  /*06e0*/  IMAD R25, R25, R0.reuse, R25 ;  /* 0x0000000019197224 */ /* 0x080fe400078e0219 */
[----:B------:R-:W-:Y:S01]  /*06f0*/  IMAD R24, R21, R0, R21 ;  /* 0x0000000015187224 */ /* 0x000fe200078e0215 */
[----:B------:R-:W-:Y:S01]  /*0700*/  MOV R23, RZ ;  /* 0x000000ff00177202 */ /* 0x000fe20000000f00 */
[----:B-----5:R-:W-:Y:S01]  /*0710*/  @P1 IMAD.WIDE R6, R9, 0x4, R6 ;  /* 0x0000000409061825 */ /* 0x020fe200078e0206 */
[----:B------:R1:W2:Y:S03]  /*0720*/  @!P0 LDG.E R13, desc[UR4][R4.64] ;  /* 0x00000004040d8981 */ /* 0x0002a6000c1e1900 */
[----:B------:R-:W-:Y:S01]  /*0730*/  IMAD.IADD R9, R25, 0x1, R8 ;  /* 0x0000000119097824 */ /* 0x000fe200078e0208 */
[----:B------:R-:W-:Y:S01]  /*0740*/  IADD3 R21, PT, PT, R8, R24, RZ ;  /* 0x0000001808157210 */ /* 0x000fe20007ffe0ff */
[----:B------:R4:W3:Y:S01]  /*0750*/  @P1 LDG.E R23, desc[UR4][R6.64] ;  /* 0x0000000406171981 */ /* 0x0008e2000c1e1900 */
[----:B------:R-:W-:Y:S01]  /*0760*/  VIMNMX.RELU R26, PT, PT, R17, R0, PT ;  /* 0x00000000111a7248 */ /* 0x000fe20003fe1100 */
[----:B0-----:R-:W-:-:S04]  /*0770*/  IMAD.WIDE R8, R9, 0x4, R2 ;  /* 0x0000000409087825 */ /* 0x001fc800078e0202 */
[----:B------:R-:W-:Y:S01]  /*0780*/  IMAD.WIDE R20, R21, 0x4, R2 ;  /* 0x0000000415147825 */ /* 0x000fe200078e0202 */
[----:B------:R-:W-:Y:S01]  /*0790*/  IADD3 R27, PT, PT, R24, R26, RZ ;  /* 0x0000001a181b7210 */ /* 0x000fe20007ffe0ff */
[----:B------:R-:W5:Y:S02]  /*07a0*/  LDG.E R8, desc[UR4][R8.64] ;  /* 0x0000000408087981 */ /* 0x000f64000c1e1900 */
[----:B------:R-:W-:Y:S02]  /*07b0*/  IMAD.IADD R25, R25, 0x1, R26 ;  /* 0x0000000119197824 */ /* 0x000fe400078e021a */
[----:B------:R0:W5:Y:S02]  /*07c0*/  LDG.E R20, desc[UR4][R20.64] ;  /* 0x0000000414147981 */ /* 0x000164000c1e1900 */
[----:B-1----:R-:W-:Y:S01]  /*07d0*/  IMAD.WIDE R4, R25, 0x4, R2 ;  /* 0x0000000419047825 */ /* 0x002fe200078e0202 */
[----:B------:R-:W-:Y:S02]  /*07e0*/  SHF.R.S32.HI R25, RZ, 0x1f, R29 ;  /* 0x0000001fff197819 */ /* 0x000fe4000001141d */
[----:B------:R-:W-:Y:S01]  /*07f0*/  IADD3 R22, P0, PT, R29, R18, RZ ;  /* 0x000000121d167210 */ /* 0x000fe20007f1e0ff */
[----:B------:R-:W-:-:S02]  /*0800*/  IMAD.WIDE R2, R27, 0x4, R2 ;  /* 0x000000041b027825 */ /* 0x000fc400078e0202 */
[----:B------:R1:W5:Y:S01]  /*0810*/  LDG.E R4, desc[UR4][R4.64] ;  /* 0x0000000404047981 */ /* 0x000362000c1e1900 */
[----:B------:R-:W-:Y:S02]  /*0820*/  LEA.HI.X.SX32 R25, R18, R25, 0x1, P0 ;  /* 0x0000001912197211 */ /* 0x000fe400000f0eff */
[C---:B----4-:R-:W-:Y:S01]  /*0830*/  LEA R6, P0, R22.reuse, UR6, 0x2 ;  /* 0x0000000616067c11 */ /* 0x050fe2000f8010ff */
[----:B------:R4:W4:Y:S03]  /*0840*/  LDG.E R2, desc[UR4][R2.64] ;  /* 0x0000000402027981 */ /* 0x000926000c1e1900 */
[----:B------:R-:W-:-:S05]  /*0850*/  LEA.HI.X R7, R22, UR7, R25, 0x2, P0 ;  /* 0x0000000716077c11 */ /* 0x000fca00080f1419 */
[----:B------:R-:W4:Y:S01]  /*0860*/  LDG.E R9, desc[UR4][R6.64] ;  /* 0x0000000406097981 */ /* 0x000f22000c1e1900 */
[----:B------:R-:W-:Y:S02]  /*0870*/  I2FP.F32.S32 R15, R15 ;  /* 0x0000000f000f7245 */ /* 0x000fe40000201400 */
[----:B0-----:R-:W-:Y:S02]  /*0880*/  I2FP.F32.S32 R21, R16 ;  /* 0x0000001000157245 */ /* 0x001fe40000201400 */
[----:B------:R-:W-:Y:S01]  /*0890*/  ISETP.GE.AND P0, PT, R19, 0x1, PT ;  /* 0x000000011300780c */ /* 0x000fe20003f06270 */
[----:B------:R-:W-:Y:S02]  /*08a0*/  FADD R15, -R12, R15 ;  /* 0x0000000f0c0f7221 */ /* 0x000fe40000000100 */
[----:B------:R-:W-:Y:S01]  /*08b0*/  FADD R21, R14, -R21 ;  /* 0x800000150e157221 */ /* 0x000fe20000000000 */
[----:B------:R-:W-:Y:S01]  /*08c0*/  ISETP.GE.AND P1, PT, R17, R0, PT ;  /* 0x000000001100720c */ /* 0x000fe20003f26270 */
[----:B-1----:R-:W-:-:S03]  /*08d0*/  FADD R5, R15, 1 ;  /* 0x3f8000000f057421 */ /* 0x002fc60000000000 */
[----:B------:R-:W-:Y:S02]  /*08e0*/  FSEL R0, R21, 1, P0 ;  /* 0x3f80000015007808 */ /* 0x000fe40000000000 */
[----:B------:R-:W-:Y:S02]  /*08f0*/  FSEL R5, R5, 1, !P1 ;  /* 0x3f80000005057808 */ /* 0x000fe40004800000 */
[----:B------:R-:W-:-:S04]  /*0900*/  ISETP.GE.AND P0, PT, R10, R11, PT ;  /* 0x0000000b0a00720c */ /* 0x000fc80003f06270 */
[----:B------:R-:W-:Y:S01]  /*0910*/  ISETP.GT.AND P0, PT, R10, RZ, !P0 ;  /* 0x000000ff0a00720c */ /* 0x000fe20004704270 */
[----:B--2---:R-:W-:-:S04]  /*0920*/  FFMA R0, R0, R13, RZ ;  /* 0x0000000d00007223 */ /* 0x004fc800000000ff */
[----:B---3--:R-:W-:Y:S01]  /*0930*/  FFMA R5, R5, R23, R0 ;  /* 0x0000001705057223 */ /* 0x008fe20000000000 */
[----:B------:R-:W-:-:S03]  /*0940*/  SEL R0, RZ, 0x1, !P0 ;  /* 0x00000001ff007807 */ /* 0x000fc60004000000 */
[----:B-----5:R-:W-:-:S04]  /*0950*/  FADD R5, R5, R8 ;  /* 0x0000000805057221 */ /* 0x020fc80000000000 */
[----:B------:R-:W-:Y:S01]  /*0960*/  FADD R5, R5, -R20 ;  /* 0x8000001405057221 */ /* 0x000fe20000000000 */
[----:B----4-:R-:W-:-:S03]  /*0970*/  I2FP.F32.U32 R3, R0 ;  /* 0x0000000000037245 */ /* 0x010fc60000201000 */
[----:B------:R-:W-:-:S04]  /*0980*/  FADD R5, R5, -R4 ;  /* 0x8000000405057221 */ /* 0x000fc80000000000 */
[----:B------:R-:W-:-:S04]  /*0990*/  FADD R2, R5, R2 ;  /* 0x0000000205027221 */ /* 0x000fc80000000000 */
[----:B------:R-:W-:-:S04]  /*09a0*/  FMUL R2, R2, -R3 ;  /* 0x8000000302027220 */ /* 0x000fc80000400000 */
[----:B------:R-:W-:-:S05]  /*09b0*/  FMUL R9, R2, R9 ;  /* 0x0000000902097220 */ /* 0x000fca0000400000 */
[----:B------:R-:W-:Y:S01]  /*09c0*/  STG.E desc[UR4][R6.64], R9 ;  /* 0x0000000906007986 */ /* 0x000fe2000c101904 */
[----:B------:R-:W-:Y:S05]  /*09d0*/  EXIT ;  /* 0x000000000000794d */ /* 0x000fea0003800000 */
.L_x_12:
        /* <DEDUP_REMOVED lines=10> */
.L_x_31:


//--------------------- .text.xMaxDeltaIntegralFracKernel --------------------------
	.section	.text.xMaxDeltaIntegralFracKernel,"ax",@progbits
	.align	128
        .global         xMaxDeltaIntegralFracKernel
        .type           xMaxDeltaIntegralFracKernel,@function
        .size           xMaxDeltaIntegralFracKernel,(.L_x_32 - xMaxDeltaIntegralFracKernel)
        .other          xMaxDeltaIntegralFracKernel,@"STO_CUDA_ENTRY STV_DEFAULT"
xMaxDeltaIntegralFracKernel:
.text.xMaxDeltaIntegralFracKernel:
        /* <DEDUP_REMOVED lines=11> */
[----:B------:R-:W1:Y:S01]  /*00b0*/  LDCU UR4, c[0x0][0x390] ;  /* 0x00007200ff0477ac */ /* 0x000e620008000800 */
[----:B0-----:R-:W-:Y:S01]  /*00c0*/  VIADD R4, R0, 0xffffffe ;  /* 0x0ffffffe00047836 */ /* 0x001fe20000000000 */
[----:B------:R-:W-:-:S04]  /*00d0*/  IABS R0, R3 ;  /* 0x0000000300007213 */ /* 0x000fc80000000000 */
[----:B------:R0:W2:Y:S02]  /*00e0*/  F2I.FTZ.U32.TRUNC.NTZ R5, R4 ;  /* 0x0000000400057305 */ /* 0x0000a4000021f000 */
[----:B0-----:R-:W-:Y:S02]  /*00f0*/  IMAD.MOV.U32 R4, RZ, RZ, RZ ;  /* 0x000000ffff047224 */ /* 0x001fe400078e00ff */
[----:B--2---:R-:W-:-:S04]  /*0100*/  IMAD.MOV R2, RZ, RZ, -R5 ;  /* 0x000000ffff027224 */ /* 0x004fc800078e0a05 */
[----:B------:R-:W-:Y:S01]  /*0110*/  IMAD R9, R2, R7, RZ ;  /* 0x0000000702097224 */ /* 0x000fe200078e02ff */
[----:B------:R-:W-:-:S03]  /*0120*/  MOV R2, R6 ;  /* 0x0000000600027202 */ /* 0x000fc60000000f00 */
[----:B------:R-:W-:Y:S01]  /*0130*/  IMAD.HI.U32 R5, R5, R9, R4 ;  /* 0x0000000905057227 */ /* 0x000fe200078e0004 */
[----:B------:R-:W0:Y:S03]  /*0140*/  I2F.RP R6, R2 ;  /* 0x0000000200067306 */ /* 0x000e260000209400 */
[----:B------:R-:W-:-:S04]  /*0150*/  IMAD.MOV.U32 R4, RZ, RZ, R0 ;  /* 0x000000ffff047224 */ /* 0x000fc800078e0000 */
[----:B------:R-:W-:-:S05]  /*0160*/  IMAD.HI.U32 R0, R5, R4, RZ ;  /* 0x0000000405007227 */ /* 0x000fca00078e00ff */
[----:B------:R-:W-:Y:S01]  /*0170*/  IADD3 R5, PT, PT, -R0, RZ, RZ ;  /* 0x000000ff00057210 */ /* 0x000fe20007ffe1ff */
[----:B0-----:R-:W0:Y:S04]  /*0180*/  MUFU.RCP R6, R6 ;  /* 0x0000000600067308 */ /* 0x001e280000001000 */
[----:B------:R-:W-:-:S05]  /*0190*/  IMAD R4, R7, R5, R4 ;  /* 0x0000000507047224 */ /* 0x000fca00078e0204 */
[----:B------:R-:W-:Y:S01]  /*01a0*/  ISETP.GT.U32.AND P2, PT, R7, R4, PT ;  /* 0x000000040700720c */ /* 0x000fe20003f44070 */
[----:B0-----:R-:W-:-:S12]  /*01b0*/  VIADD R5, R6, 0xffffffe ;  /* 0x0ffffffe06057836 */ /* 0x001fd80000000000 */
[----:B------:R-:W-:Y:S01]  /*01c0*/  @!P2 IMAD.IADD R4, R4, 0x1, -R7 ;  /* 0x000000010404a824 */ /* 0x000fe200078e0a07 */
[----:B------:R-:W-:Y:S01]  /*01d0*/  @!P2 IADD3 R0, PT, PT, R0, 0x1, RZ ;  /* 0x000000010000a810 */ /* 0x000fe20007ffe0ff */
[----:B------:R-:W0:Y:S01]  /*01e0*/  F2I.FTZ.U32.TRUNC.NTZ R5, R5 ;  /* 0x0000000500057305 */ /* 0x000e22000021f000 */
[----:B------:R-:W-:Y:S02]  /*01f0*/  ISETP.NE.AND P2, PT, R16, RZ, PT ;  /* 0x000000ff1000720c */ /* 0x000fe40003f45270 */
[----:B------:R-:W-:Y:S02]  /*0200*/  ISETP.GE.U32.AND P0, PT, R4, R7, PT ;  /* 0x000000070400720c */ /* 0x000fe40003f06070 */
[----:B------:R-:W-:-:S04]  /*0210*/  LOP3.LUT R4, R3, R16, RZ, 0x3c, !PT ;  /* 0x0000001003047212 */ /* 0x000fc800078e3cff */
[----:B------:R-:W-:Y:S01]  /*0220*/  ISETP.GE.AND P1, PT, R4, RZ, PT ;  /* 0x000000ff0400720c */ /* 0x000fe20003f26270 */
[----:B------:R-:W-:Y:S02]  /*0230*/  IMAD.MOV.U32 R4, RZ, RZ, RZ ;  /* 0x000000ffff047224 */ /* 0x000fe400078e00ff */
[----:B0-----:R-:W-:-:S04]  /*0240*/  IMAD.MOV R7, RZ, RZ, -R5 ;  /* 0x000000ffff077224 */ /* 0x001fc800078e0a05 */
[----:B------:R-:W-:Y:S02]  /*0250*/  @P0 VIADD R0, R0, 0x1 ;  /* 0x0000000100000836 */ /* 0x000fe40000000000 */
[----:B------:R-:W-:-:S04]  /*0260*/  IMAD R7, R7, R2, RZ ;  /* 0x0000000207077224 */ /* 0x000fc800078e02ff */
[----:B------:R-:W-:Y:S01]  /*0270*/  @!P1 IADD3 R0, PT, PT, -R0, RZ, RZ ;  /* 0x000000ff00009210 */ /* 0x000fe20007ffe1ff */
[----:B------:R-:W-:Y:S01]  /*0280*/  IMAD.HI.U32 R4, R5, R7, R4 ;  /* 0x0000000705047227 */ /* 0x000fe200078e0004 */
[----:B------:R-:W-:-:S04]  /*0290*/  @!P2 LOP3.LUT R0, RZ, R16, RZ, 0x33, !PT ;  /* 0x00000010ff00a212 */ /* 0x000fc800078e33ff */
[----:B------:R-:W-:-:S05]  /*02a0*/  IABS R6, R0 ;  /* 0x0000000000067213 */ /* 0x000fca0000000000 */
[----:B------:R-:W-:-:S04]  /*02b0*/  IMAD.MOV.U32 R5, RZ, RZ, R6 ;  /* 0x000000ffff057224 */ /* 0x000fc800078e0006 */
[----:B------:R-:W-:-:S05]  /*02c0*/  IMAD.HI.U32 R23, R4, R5, RZ ;  /* 0x0000000504177227 */ /* 0x000fca00078e00ff */
[----:B------:R-:W-:-:S05]  /*02d0*/  IADD3 R4, PT, PT, -R23, RZ, RZ ;  /* 0x000000ff17047210 */ /* 0x000fca0007ffe1ff */
[----:B------:R-:W-:-:S05]  /*02e0*/  IMAD R5, R2, R4, R5 ;  /* 0x0000000402057224 */ /* 0x000fca00078e0205 */
[----:B------:R-:W-:-:S13]  /*02f0*/  ISETP.GT.U32.AND P2, PT, R2, R5, PT ;  /* 0x000000050200720c */ /* 0x000fda0003f44070 */
[----:B------:R-:W-:Y:S02]  /*0300*/  @!P2 IMAD.IADD R5, R5, 0x1, -R2 ;  /* 0x000000010505a824 */ /* 0x000fe400078e0a02 */
        /* <DEDUP_REMOVED lines=21> */
[----:B--2---:R-:W-:-:S05]  /*0460*/  IMAD.WIDE R12, R23, 0x4, R12 ;  /* 0x00000004170c7825 */ /* 0x004fca00078e020c */
        /* <DEDUP_REMOVED lines=9> */
[----:B------:R-:W-:Y:S01]  /*0500*/  IMAD R28, R23, R28, RZ ;  /* 0x0000001c171c7224 */ /* 0x000fe200078e02ff */
[----:B-----5:R-:W0:Y:S08]  /*0510*/  F2I.FLOOR.NTZ R8, R4 ;  /* 0x0000000400087305 */ /* 0x020e300000207100 */
[----:B--2---:R-:W1:Y:S01]  /*0520*/  F2I.FLOOR.NTZ R14, R17 ;  /* 0x00000011000e7305 */ /* 0x004e620000207100 */
[----:B---3--:R-:W-:Y:S01]  /*0530*/  FADD R2, R18, -1 ;  /* 0xbf80000012027421 */ /* 0x008fe20000000000 */
[----:B0-----:R-:W-:-:S06]  /*0540*/  IADD3 R8, PT, PT, R19, R8, RZ ;  /* 0x0000000813087210 */ /* 0x001fcc0007ffe0ff */
[----:B------:R0:W2:Y:S01]  /*0550*/  F2I.CEIL.NTZ R0, R2 ;  /* 0x0000000200007305 */ /* 0x0000a2000020b100 */
[----:B------:R-:W-:Y:S01]  /*0560*/  IADD3 R10, PT, PT, R8, 0x1, RZ ;  /* 0x00000001080a7810 */ /* 0x000fe20007ffe0ff */
[----:B-1----:R-:W-:-:S03]  /*0570*/  IMAD.IADD R12, R15, 0x1, R14 ;  /* 0x000000010f0c7824 */ /* 0x002fc600078e020e */
[----:B------:R-:W-:-:S04]  /*0580*/  ISETP.GE.AND P0, PT, R10, R11, PT ;  /* 0x0000000b0a00720c */ /* 0x000fc80003f06270 */
[----:B------:R-:W-:Y:S01]  /*0590*/  ISETP.GE.OR P1, PT, R12, R16, P0 ;  /* 0x000000100c00720c */ /* 0x000fe20000726670 */
[----:B0-----:R-:W0:Y:S01]  /*05a0*/  LDC.64 R2, c[0x0][0x380] ;  /* 0x0000e000ff027b82 */ /* 0x001e220000000a00 */
[----:B--2---:R-:W-:-:S04]  /*05b0*/  IADD3 R15, PT, PT, R15, R0, RZ ;  /* 0x000000000f0f7210 */ /* 0x004fc80007ffe0ff */
[----:B------:R-:W-:-:S07]  /*05c0*/  ISETP.LT.OR P0, PT, R15, 0x1, P0 ;  /* 0x000000010f00780c */ /* 0x000fce0000701670 */
[----:B------:R-:W1:Y:S08]  /*05d0*/  @!P1 LDC R25, c[0x0][0x3c0] ;  /* 0x0000f000ff199b82 */ /* 0x000e700000000800 */
[----:B------:R-:W2:Y:S08]  /*05e0*/  @!P1 LDC.64 R4, c[0x0][0x3b8] ;  /* 0x0000ee00ff049b82 */ /* 0x000eb00000000a00 */
[----:B------:R-:W3:Y:S08]  /*05f0*/  @!P0 LDC R24, c[0x0][0x3c0] ;  /* 0x0000f000ff188b82 */ /* 0x000ef00000000800 */
[----:B------:R-:W5:Y:S01]  /*0600*/  @!P0 LDC.64 R6, c[0x0][0x3b8] ;  /* 0x0000ee00ff068b82 */ /* 0x000f620000000a00 */
[----:B------:R-:W-:-:S02]  /*0610*/  @!P1 VIADDMNMX.RELU R21, R11, 0xffffffff, R10, PT ;  /* 0xffffffff0b159846 */ /* 0x000fc4000380110a */
[----:B------:R-:W-:Y:S02]  /*0620*/  @!P1 VIADDMNMX.RELU R22, R16, 0xffffffff, R12, PT ;  /* 0xffffffff10169846 */ /* 0x000fe4000380110c */
[----:B------:R-:W-:-:S03]  /*0630*/  @!P0 VIADDMNMX.RELU R20, R0, R9, R20, PT ;  /* 0x0000000900148246 */ /* 0x000fc60003801114 */
[----:B-1----:R-:W-:Y:S01]  /*0640*/  @!P1 IMAD R21, R21, R25, R22 ;  /* 0x0000001915159224 */ /* 0x002fe200078e0216 */
[----:B------:R-:W-:Y:S02]  /*0650*/  @!P0 VIMNMX.RELU R13, PT, PT, R13, R10, PT ;  /* 0x0000000a0d0d8248 */ /* 0x000fe40003fe1100 */
[----:B------:R-:W-:Y:S01]  /*0660*/  VIADDMNMX.RELU R25, R8, 0x2, R11, PT ;  /* 0x0000000208197846 */ /* 0x000fe2000380110b */
[----:B--2---:R-:W-:Y:S01]  /*0670*/  @!P1 IMAD.WIDE R4, R21, 0x4, R4 ;  /* 0x0000000415049825 */ /* 0x004fe200078e0204 */
[----:B------:R-:W-:-:S03]  /*0680*/  VIMNMX.RELU R21, PT, PT, R10, R11, PT ;  /* 0x0000000b0a157248 */ /* 0x000fc60003fe1100 */
[----:B------:R-:W-:Y:S01]  /*0690*/  HFMA2 R22, -RZ, RZ, 0, 0 ;  /* 0x00000000ff167431 */ /* 0x000fe200000001ff */
[-C--:B------:R-:W-:Y:S01]  /*06a0*/  VIMNMX.RELU R8, PT, PT, R12, R16.reuse, PT ;  /* 0x000000100c087248 */ /* 0x080fe20003fe1100 */
[----:B------:R-:W-:Y:S02]  /*06b0*/  IMAD R19, R19, R16, R9 ;  /* 0x0000001013137224 */ /* 0x000fe400078e0209 */
[----:B---3--:R-:W-:Y:S02]  /*06c0*/  @!P0 IMAD R9, R13, R24, R20 ;  /* 0x000000180d098224 */ /* 0x008fe400078e0214 */
[----:B------:R-:W-:Y:S02]  /*06d0*/  IMAD.MOV.U32 R13, RZ, RZ, RZ ;  /* 0x000000ffff0d7224 */ /* 0x000fe400078e00ff */
[-C--:B------:R-:W-:Y:S02]  /*06e0*/  IMAD R25, R25, R16.reuse, R25 ;  /* 0x0000001019197224 */ /* 0x080fe400078e0219 */
[----:B------:R-:W-:-:S02]  /*06f0*/  IMAD R24, R21, R16, R21 ;  /* 0x0000001015187224 */ /* 0x000fc400078e0215 */
[----:B-----5:R-:W-:Y:S01]  /*0700*/  @!P0 IMAD.WIDE R6, R9, 0x4, R6 ;  /* 0x0000000409068825 */ /* 0x020fe200078e0206 */
[----:B------:R1:W2:Y:S03]  /*0710*/  @!P1 LDG.E R13, desc[UR4][R4.64] ;  /* 0x00000004040d9981 */ /* 0x0002a6000c1e1900 */
[----:B------:R-:W-:Y:S01]  /*0720*/  IMAD.IADD R9, R25, 0x1, R8 ;  /* 0x0000000119097824 */ /* 0x000fe200078e0208 */
[----:B------:R-:W-:Y:S01]  /*0730*/  IADD3 R21, PT, PT, R8, R24, RZ ;  /* 0x0000001808157210 */ /* 0x000fe20007ffe0ff */
[----:B------:R4:W3:Y:S01]  /*0740*/  @!P0 LDG.E R22, desc[UR4][R6.64] ;  /* 0x0000000406168981 */ /* 0x0008e2000c1e1900 */
[----:B------:R-:W-:Y:S01]  /*0750*/  VIMNMX.RELU R26, PT, PT, R15, R16, PT ;  /* 0x000000100f1a7248 */ /* 0x000fe20003fe1100 */
[----:B0-----:R-:W-:-:S04]  /*0760*/  IMAD.WIDE R8, R9, 0x4, R2 ;  /* 0x0000000409087825 */ /* 0x001fc800078e0202 */
[----:B------:R-:W-:Y:S01]  /*0770*/  IMAD.WIDE R20, R21, 0x4, R2 ;  /* 0x0000000415147825 */ /* 0x000fe200078e0202 */
[----:B------:R-:W-:Y:S01]  /*0780*/  IADD3 R23, PT, PT, R24, R26, RZ ;  /* 0x0000001a18177210 */ /* 0x000fe20007ffe0ff */
[----:B------:R-:W5:Y:S02]  /*0790*/  LDG.E R8, desc[UR4][R8.64] ;  /* 0x0000000408087981 */ /* 0x000f64000c1e1900 */
[----:B------:R-:W-:Y:S02]  /*07a0*/  IMAD.IADD R25, R25, 0x1, R26 ;  /* 0x0000000119197824 */ /* 0x000fe400078e021a */
[----:B------:R-:W5:Y:S02]  /*07b0*/  LDG.E R20, desc[UR4][R20.64] ;  /* 0x0000000414147981 */ /* 0x000f64000c1e1900 */
        /* <DEDUP_REMOVED lines=11> */
[----:B------:R-:W-:Y:S02]  /*0870*/  I2FP.F32.S32 R14, R14 ;  /* 0x0000000e000e7245 */ /* 0x000fe40000201400 */
[----:B------:R-:W-:Y:S01]  /*0880*/  ISETP.GE.AND P0, PT, R12, 0x1, PT ;  /* 0x000000010c00780c */ /* 0x000fe20003f06270 */
[----:B------:R-:W-:Y:S02]  /*0890*/  FADD R19, -R18, R19 ;  /* 0x0000001312137221 */ /* 0x000fe40000000100 */
[----:B------:R-:W-:Y:S01]  /*08a0*/  FADD R0, R17, -R14 ;  /* 0x8000000e11007221 */ /* 0x000fe20000000000 */
[----:B------:R-:W-:Y:S01]  /*08b0*/  ISETP.GE.AND P1, PT, R15, R16, PT ;  /* 0x000000100f00720c */ /* 0x000fe20003f26270 */
[----:B0-----:R-:W-:-:S03]  /*08c0*/  FADD R5, R19, 1 ;  /* 0x3f80000013057421 */ /* 0x001fc60000000000 */
        /* <DEDUP_REMOVED lines=9> */
[----:B-1----:R-:W-:-:S03]  /*0960*/  I2FP.F32.U32 R3, R0 ;  /* 0x0000000000037245 */ /* 0x002fc60000201000 */
[----:B------:R-:W-:-:S04]  /*0970*/  FADD R13, R13, -R4 ;  /* 0x800000040d0d7221 */ /* 0x000fc80000000000 */
[----:B----4-:R-:W-:-:S04]  /*0980*/  FADD R2, R13, R2 ;  /* 0x000000020d027221 */ /* 0x010fc80000000000 */
[----:B------:R-:W-:-:S04]  /*0990*/  FMUL R2, R2, R3 ;  /* 0x0000000302027220 */ /* 0x000fc80000400000 */
[----:B------:R-:W-:-:S05]  /*09a0*/  FMUL R9, R2, R9 ;  /* 0x0000000902097220 */ /* 0x000fca0000400000 */
[----:B------:R-:W-:Y:S01]  /*09b0*/  STG.E desc[UR4][R6.64], R9 ;  /* 0x0000000906007986 */ /* 0x000fe2000c101904 */
[----:B------:R-:W-:Y:S05]  /*09c0*/  EXIT ;  /* 0x000000000000794d */ /* 0x000fea0003800000 */
.L_x_13:
        /* <DEDUP_REMOVED lines=11> */
.L_x_32:


//--------------------- .text.updateGradInputFracKernel --------------------------
	.section	.text.updateGradInputFracKernel,"ax",@progbits
	.align	128
        .global         updateGradInputFracKernel
        .type           updateGradInputFracKernel,@function
        .size           updateGradInputFracKernel,(.L_x_33 - updateGradInputFracKernel)
        .other          updateGradInputFracKernel,@"STO_CUDA_ENTRY STV_DEFAULT"
updateGradInputFracKernel:
.text.updateGradInputFracKernel:
[----:B------:R-:W-:Y:S01]  /*0000*/  LDC R1, c[0x0][0x37c] ;  /* 0x0000df00ff017b82 */ /* 0x000fe20000000800 */
[----:B------:R-:W0:Y:S01]  /*0010*/  S2R R0, SR_CTAID.Y ;  /* 0x0000000000007919 */ /* 0x000e220000002600 */
[----:B------:R-:W1:Y:S01]  /*0020*/  LDCU.64 UR24, c[0x0][0x390] ;  /* 0x00007200ff1877ac */ /* 0x000e620008000a00 */
[----:B------:R-:W0:Y:S01]  /*0030*/  S2R R5, SR_TID.Y ;  /* 0x0000000000057919 */ /* 0x000e220000002200 */
[----:B------:R-:W2:Y:S01]  /*0040*/  S2R R3, SR_CTAID.X ;  /* 0x0000000000037919 */ /* 0x000ea20000002500 */
[----:B------:R-:W2:Y:S01]  /*0050*/  S2R R2, SR_TID.X ;  /* 0x0000000000027919 */ /* 0x000ea20000002100 */
[----:B0-----:R-:W-:-:S04]  /*0060*/  LEA R0, R0, R5, 0x5 ;  /* 0x0000000500007211 */ /* 0x001fc800078e28ff */
[----:B-1----:R-:W-:Y:S01]  /*0070*/  ISETP.GE.AND P0, PT, R0, UR25, PT ;  /* 0x0000001900007c0c */ /* 0x002fe2000bf06270 */
[----:B--2---:R-:W-:-:S05]  /*0080*/  IMAD R3, R3, 0x20, R2 ;  /* 0x0000002003037824 */ /* 0x004fca00078e0202 */
[----:B------:R-:W-:-:S13]  /*0090*/  ISETP.GE.OR P0, PT, R3, UR24, P0 ;  /* 0x0000001803007c0c */ /* 0x000fda0008706670 */
[----:B------:R-:W-:Y:S05]  /*00a0*/  @P0 EXIT ;  /* 0x000000000000094d */ /* 0x000fea0003800000 */
[----:B------:R-:W0:Y:S01]  /*00b0*/  LDCU UR4, c[0x0][0x398] ;  /* 0x00007300ff0477ac */ /* 0x000e220008000800 */
[----:B------:R-:W-:Y:S01]  /*00c0*/  HFMA2 R27, -RZ, RZ, 0, 0 ;  /* 0x00000000ff1b7431 */ /* 0x000fe200000001ff */
[----:B------:R-:W1:Y:S01]  /*00d0*/  LDCU.64 UR14, c[0x0][0x358] ;  /* 0x00006b00ff0e77ac */ /* 0x000e620008000a00 */
[----:B0-----:R-:W-:-:S09]  /*00e0*/  UISETP.GE.AND UP0, UPT, UR4, 0x1, UPT ;  /* 0x000000010400788c */ /* 0x001fd2000bf06270 */
[----:B-1----:R-:W-:Y:S05]  /*00f0*/  BRA.U !UP0, `(.L_x_14) ;  /* 0x0000000d08b07547 */ /* 0x002fea000b800000 */
[----:B------:R-:W-:Y:S01]  /*0100*/  UIADD3 UR7, UPT, UPT, UR24, -0x1, URZ ;  /* 0xffffffff18077890 */ /* 0x000fe2000fffe0ff */
[C---:B------:R-:W-:Y:S01]  /*0110*/  ISETP.NE.AND P3, PT, R0.reuse, RZ, PT ;  /* 0x000000ff0000720c */ /* 0x040fe20003f65270 */
[----:B------:R-:W-:Y:S01]  /*0120*/  UIADD3 UR6, UPT, UPT, UR25, -0x1, URZ ;  /* 0xffffffff19067890 */ /* 0x000fe2000fffe0ff */
[C---:B------:R-:W-:Y:S01]  /*0130*/  ISETP.NE.AND P4, PT, R3.reuse, RZ, PT ;  /* 0x000000ff0300720c */ /* 0x040fe20003f85270 */
[----:B------:R-:W-:Y:S01]  /*0140*/  UIADD3 UR5, UPT, UPT, UR25, 0x1, URZ ;  /* 0x0000000119057890 */ /* 0x000fe2000fffe0ff */
[----:B------:R-:W-:Y:S02]  /*0150*/  CS2R R26, SRZ ;  /* 0x00000000001a7805 */ /* 0x000fe4000001ff00 */
[----:B------:R-:W-:Y:S01]  /*0160*/  ISETP.NE.AND P6, PT, R3, UR7, PT ;  /* 0x0000000703007c0c */ /* 0x000fe2000bfc5270 */
[----:B------:R-:W-:Y:S01]  /*0170*/  UIADD3 UR4, UPT, UPT, -UR4, URZ, URZ ;  /* 0x000000ff04047290 */ /* 0x000fe2000fffe1ff */
[----:B------:R-:W-:Y:S01]  /*0180*/  ISETP.NE.AND P5, PT, R0, UR6, PT ;  /* 0x0000000600007c0c */ /* 0x000fe2000bfa5270 */
[----:B------:R-:W0:Y:S01]  /*0190*/  LDCU.64 UR8, c[0x0][0x380] ;  /* 0x00007000ff0877ac */ /* 0x000e220008000a00 */
[----:B------:R-:W1:Y:S01]  /*01a0*/  LDCU.64 UR10, c[0x0][0x3c0] ;  /* 0x00007800ff0a77ac */ /* 0x000e620008000a00 */
[----:B------:R-:W2:Y:S01]  /*01b0*/  LDCU UR26, c[0x0][0x3cc] ;  /* 0x00007980ff1a77ac */ /* 0x000ea20008000800 */
[----:B------:R-:W3:Y:S01]  /*01c0*/  LDCU.64 UR22, c[0x0][0x3a8] ;  /* 0x00007500ff1677ac */ /* 0x000ee20008000a00 */
[----:B------:R-:W4:Y:S01]  /*01d0*/  LDCU.64 UR20, c[0x0][0x3b8] ;  /* 0x00007700ff1477ac */ /* 0x000f220008000a00 */
[----:B------:R-:W0:Y:S01]  /*01e0*/  LDCU.64 UR18, c[0x0][0x3a0] ;  /* 0x00007400ff1277ac */ /* 0x000e220008000a00 */
[----:B------:R-:W0:Y:S01]  /*01f0*/  LDCU.64 UR16, c[0x0][0x3b0] ;  /* 0x00007600ff1077ac */ /* 0x000e220008000a00 */
[----:B------:R-:W0:Y:S01]  /*0200*/  LDCU.64 UR28, c[0x0][0x390] ;  /* 0x00007200ff1c77ac */ /* 0x000e220008000a00 */
[----:B------:R-:W-:-:S02]  /*0210*/  UIADD3 UR12, UPT, UPT, UR24, 0x42, URZ ;  /* 0x00000042180c7890 */ /* 0x000fc4000fffe0ff */
[----:B------:R-:W-:Y:S02]  /*0220*/  UIADD3 UR13, UPT, UPT, UR25, 0x42, URZ ;  /* 0x00000042190d7890 */ /* 0x000fe4000fffe0ff */
[----:B------:R-:W-:-:S12]  /*0230*/  UIMAD UR6, UR5, UR24, UR5 ;  /* 0x00000018050672a4 */ /* 0x000fd8000f8e0205 */
.L_x_15:
[----:B0-----:R-:W-:Y:S01]  /*0240*/  IMAD.U32 R6, RZ, RZ, UR18 ;  /* 0x00000012ff067e24 */ /* 0x001fe2000f8e00ff */
[----:B------:R-:W-:Y:S01]  /*0250*/  MOV R7, UR19 ;  /* 0x0000001300077c02 */ /* 0x000fe20008000f00 */
[----:B---3--:R-:W-:Y:S01]  /*0260*/  IMAD.U32 R4, RZ, RZ, UR22 ;  /* 0x00000016ff047e24 */ /* 0x008fe2000f8e00ff */
[----:B------:R-:W-:Y:S01]  /*0270*/  MOV R5, UR23 ;  /* 0x0000001700057c02 */ /* 0x000fe20008000f00 */
[----:B------:R-:W-:Y:S01]  /*0280*/  IMAD.U32 R12, RZ, RZ, UR16 ;  /* 0x00000010ff0c7e24 */ /* 0x000fe2000f8e00ff */
[----:B------:R-:W-:Y:S01]  /*0290*/  MOV R13, UR17 ;  /* 0x00000011000d7c02 */ /* 0x000fe20008000f00 */
[----:B----4-:R-:W-:Y:S01]  /*02a0*/  IMAD.U32 R8, RZ, RZ, UR20 ;  /* 0x00000014ff087e24 */ /* 0x010fe2000f8e00ff */
[----:B------:R-:W-:Y:S01]  /*02b0*/  MOV R9, UR21 ;  /* 0x0000001500097c02 */ /* 0x000fe20008000f00 */
[----:B------:R-:W3:Y:S04]  /*02c0*/  LDG.E R23, desc[UR14][R6.64] ;  /* 0x0000000e06177981 */ /* 0x000ee8000c1e1900 */
[----:B------:R-:W4:Y:S04]  /*02d0*/  LDG.E R21, desc[UR14][R4.64] ;  /* 0x0000000e04157981 */ /* 0x000f28000c1e1900 */
[----:B------:R0:W5:Y:S04]  /*02e0*/  LDG.E R17, desc[UR14][R12.64] ;  /* 0x0000000e0c117981 */ /* 0x000168000c1e1900 */
[----:B------:R-:W2:Y:S01]  /*02f0*/  LDG.E R10, desc[UR14][R8.64] ;  /* 0x0000000e080a7981 */ /* 0x000ea2000c1e1900 */
[----:B------:R-:W-:Y:S01]  /*0300*/  UMOV UR25, UR29 ;  /* 0x0000001d00197c82 */ /* 0x000fe20008000000 */
[----:B0-----:R-:W-:-:S02]  /*0310*/  IMAD.MOV.U32 R13, RZ, RZ, 0x4 ;  /* 0x00000004ff0d7424 */ /* 0x001fc400078e00ff */
[----:B------:R-:W-:Y:S01]  /*0320*/  IMAD.MOV.U32 R29, RZ, RZ, 0x4 ;  /* 0x00000004ff1d7424 */ /* 0x000fe200078e00ff */
[----:B---3--:R-:W0:Y:S08]  /*0330*/  F2I.FLOOR.NTZ R2, -R23 ;  /* 0x8000001700027305 */ /* 0x008e300000207100 */
[----:B----4-:R-:W3:Y:S08]  /*0340*/  F2I.CEIL.NTZ R24, -R21 ;  /* 0x8000001500187305 */ /* 0x010ef0000020b100 */
[----:B-----5:R-:W4:Y:S08]  /*0350*/  F2I.FLOOR.NTZ R14, -R17 ;  /* 0x80000011000e7305 */ /* 0x020f300000207100 */
[----:B--2---:R-:W2:Y:S01]  /*0360*/  F2I.CEIL.NTZ R15, -R10 ;  /* 0x8000000a000f7305 */ /* 0x004ea2000020b100 */
[----:B0-----:R-:W-:Y:S01]  /*0370*/  VIADD R4, R2, 0x1 ;  /* 0x0000000102047836 */ /* 0x001fe20000000000 */
[----:B---3--:R-:W-:-:S02]  /*0380*/  ISETP.GE.AND P0, PT, R24, 0x1, PT ;  /* 0x000000011800780c */ /* 0x008fc40003f06270 */
[----:B----4-:R-:W-:Y:S02]  /*0390*/  IADD3 R5, PT, PT, R14, 0x1, RZ ;  /* 0x000000010e057810 */ /* 0x010fe40007ffe0ff */
[----:B------:R-:W-:Y:S02]  /*03a0*/  I2FP.F32.S32 R6, R4 ;  /* 0x0000000400067245 */ /* 0x000fe40000201400 */
[----:B------:R-:W-:Y:S02]  /*03b0*/  @!P6 SEL R4, R4, UR12, P0 ;  /* 0x0000000c0404ec07 */ /* 0x000fe40008000000 */
[----:B--2---:R-:W-:Y:S02]  /*03c0*/  ISETP.GE.AND P1, PT, R15, 0x1, PT ;  /* 0x000000010f00780c */ /* 0x004fe40003f26270 */
[----:B------:R-:W-:Y:S02]  /*03d0*/  I2FP.F32.S32 R11, R5 ;  /* 0x00000005000b7245 */ /* 0x000fe40000201400 */
[----:B------:R-:W-:Y:S01]  /*03e0*/  @!P5 SEL R5, R5, UR13, P1 ;  /* 0x0000000d0505dc07 */ /* 0x000fe20008800000 */
[----:B------:R-:W-:-:S03]  /*03f0*/  IMAD.IADD R9, R3, 0x1, R4 ;  /* 0x0000000103097824 */ /* 0x000fc600078e0204 */
[----:B------:R-:W-:Y:S02]  /*0400*/  IADD3 R18, PT, PT, R0, R5, RZ ;  /* 0x0000000500127210 */ /* 0x000fe40007ffe0ff */
[----:B------:R-:W-:Y:S02]  /*0410*/  VIMNMX.RELU R4, PT, PT, R9, UR28, PT ;  /* 0x0000001c09047c48 */ /* 0x000fe4000bfe1100 */
[----:B------:R-:W-:Y:S02]  /*0420*/  VIMNMX.RELU R7, PT, PT, R18, UR25, PT ;  /* 0x0000001912077c48 */ /* 0x000fe4000bfe1100 */
[----:B------:R-:W-:-:S03]  /*0430*/  ISETP.GT.AND P0, PT, R2, -0x2, PT ;  /* 0xfffffffe0200780c */ /* 0x000fc60003f04270 */
[----:B------:R-:W-:Y:S01]  /*0440*/  IMAD R12, R4, UR5, R7 ;  /* 0x00000005040c7c24 */ /* 0x000fe2000f8e0207 */
[----:B------:R-:W-:Y:S02]  /*0450*/  I2FP.F32.S32 R2, R24 ;  /* 0x0000001800027245 */ /* 0x000fe40000201400 */
[----:B------:R-:W-:Y:S01]  /*0460*/  @!P4 SEL R24, R24, RZ, !P0 ;  /* 0x000000ff1818c207 */ /* 0x000fe20004000000 */
[----:B------:R-:W-:-:S03]  /*0470*/  IMAD.WIDE R12, R12, R13, UR8 ;  /* 0x000000080c0c7e25 */ /* 0x000fc6000f8e020d */
[----:B------:R-:W-:Y:S02]  /*0480*/  IADD3 R24, PT, PT, R3, R24, RZ ;  /* 0x0000001803187210 */ /* 0x000fe40007ffe0ff */
[----:B------:R0:W2:Y:S02]  /*0490*/  LDG.E R16, desc[UR14][R12.64] ;  /* 0x0000000e0c107981 */ /* 0x0000a4000c1e1900 */
[----:B------:R-:W-:Y:S02]  /*04a0*/  VIMNMX.RELU R20, PT, PT, R24, UR28, PT ;  /* 0x0000001c18147c48 */ /* 0x000fe4000bfe1100 */
[----:B------:R-:W-:Y:S02]  /*04b0*/  ISETP.GT.AND P0, PT, R14, -0x2, PT ;  /* 0xfffffffe0e00780c */ /* 0x000fe40003f04270 */
[----:B------:R-:W-:Y:S01]  /*04c0*/  I2FP.F32.S32 R5, R15 ;  /* 0x0000000f00057245 */ /* 0x000fe20000201400 */
[----:B------:R-:W-:Y:S01]  /*04d0*/  IMAD R28, R20, UR5, R7 ;  /* 0x00000005141c7c24 */ /* 0x000fe2000f8e0207 */
[----:B------:R-:W-:-:S03]  /*04e0*/  @!P3 SEL R15, R15, RZ, !P0 ;  /* 0x000000ff0f0fb207 */ /* 0x000fc60004000000 */
[----:B------:R-:W-:Y:S01]  /*04f0*/  IMAD.WIDE R28, R28, R29, UR8 ;  /* 0x000000081c1c7e25 */ /* 0x000fe2000f8e021d */
[----:B------:R-:W-:-:S04]  /*0500*/  IADD3 R22, PT, PT, R0, R15, RZ ;  /* 0x0000000f00167210 */ /* 0x000fc80007ffe0ff */
[----:B------:R3:W4:Y:S01]  /*0510*/  LDG.E R8, desc[UR14][R28.64] ;  /* 0x0000000e1c087981 */ /* 0x000722000c1e1900 */
[----:B------:R-:W-:Y:S01]  /*0520*/  VIMNMX.RELU R19, PT, PT, R22, UR25, PT ;  /* 0x0000001916137c48 */ /* 0x000fe2000bfe1100 */
[----:B0-----:R-:W-:-:S04]  /*0530*/  IMAD.MOV.U32 R13, RZ, RZ, 0x4 ;  /* 0x00000004ff0d7424 */ /* 0x001fc800078e00ff */
[----:B------:R-:W-:-:S04]  /*0540*/  IMAD R12, R4, UR5, R19 ;  /* 0x00000005040c7c24 */ /* 0x000fc8000f8e0213 */
[----:B------:R-:W-:-:S06]  /*0550*/  IMAD.WIDE R12, R12, R13, UR8 ;  /* 0x000000080c0c7e25 */ /* 0x000fcc000f8e020d */
[----:B------:R-:W5:Y:S01]  /*0560*/  LDG.E R13, desc[UR14][R12.64] ;  /* 0x0000000e0c0d7981 */ /* 0x000f62000c1e1900 */
[----:B---3--:R-:W-:Y:S01]  /*0570*/  MOV R29, 0x4 ;  /* 0x00000004001d7802 */ /* 0x008fe20000000f00 */
[----:B------:R-:W-:-:S04]  /*0580*/  IMAD R28, R20, UR5, R19 ;  /* 0x00000005141c7c24 */ /* 0x000fc8000f8e0213 */
[----:B------:R-:W-:-:S05]  /*0590*/  IMAD.WIDE R28, R28, R29, UR8 ;  /* 0x000000081c1c7e25 */ /* 0x000fca000f8e021d */
[----:B------:R-:W3:Y:S01]  /*05a0*/  LDG.E R12, desc[UR14][R28.64] ;  /* 0x0000000e1c0c7981 */ /* 0x000ee2000c1e1900 */
[----:B------:R-:W-:Y:S01]  /*05b0*/  ISETP.GE.AND P0, PT, R9, RZ, PT ;  /* 0x000000ff0900720c */ /* 0x000fe20003f06270 */
[----:B------:R-:W-:Y:S01]  /*05c0*/  IMAD.MOV.U32 R25, RZ, RZ, 0x4 ;  /* 0x00000004ff197424 */ /* 0x000fe200078e00ff */
[----:B--2---:R-:W0:Y:S02]  /*05d0*/  F2F.F64.F32 R14, R16 ;  /* 0x00000010000e7310 */ /* 0x004e240000201800 */
[----:B0-----:R-:W-:-:S06]  /*05e0*/  DADD R14, R14, R26 ;  /* 0x000000000e0e7229 */ /* 0x001fcc000000001a */
[----:B----4-:R-:W0:Y:S02]  /*05f0*/  F2F.F64.F32 R26, R8 ;  /* 0x00000008001a7310 */ /* 0x010e240000201800 */
[----:B0-----:R-:W-:-:S06]  /*0600*/  DADD R26, R14, -R26 ;  /* 0x000000000e1a7229 */ /* 0x001fcc000000081a */
[----:B-----5:R-:W0:Y:S02]  /*0610*/  F2F.F64.F32 R14, R13 ;  /* 0x0000000d000e7310 */ /* 0x020e240000201800 */
[----:B0-----:R-:W-:-:S06]  /*0620*/  DADD R14, R26, -R14 ;  /* 0x000000001a0e7229 */ /* 0x001fcc000000080e */
[----:B---3--:R-:W0:Y:S02]  /*0630*/  F2F.F64.F32 R26, R12 ;  /* 0x0000000c001a7310 */ /* 0x008e240000201800 */
[----:B0-----:R-:W-:Y:S01]  /*0640*/  DADD R26, R14, R26 ;  /* 0x000000000e1a7229 */ /* 0x001fe2000000001a */
[----:B------:R-:W-:Y:S01]  /*0650*/  IADD3 R14, PT, PT, R4, 0x1, RZ ;  /* 0x00000001040e7810 */ /* 0x000fe20007ffe0ff */
[----:B------:R-:W-:-:S03]  /*0660*/  FADD R15, -R23, 1 ;  /* 0x3f800000170f7421 */ /* 0x000fc60000000100 */
[----:B------:R-:W-:-:S04]  /*0670*/  SEL R14, R9, R14, !P0 ;  /* 0x0000000e090e7207 */ /* 0x000fc80004000000 */
[----:B------:R-:W-:Y:S01]  /*0680*/  VIMNMX.RELU R23, PT, PT, R14, UR28, PT ;  /* 0x0000001c0e177c48 */ /* 0x000fe2000bfe1100 */
[----:B------:R-:W-:Y:S01]  /*0690*/  FADD R6, R15, -R6 ;  /* 0x800000060f067221 */ /* 0x000fe20000000000 */
[----:B------:R-:W-:-:S03]  /*06a0*/  FADD R14, -R17, 1 ;  /* 0x3f800000110e7421 */ /* 0x000fc60000000100 */
[----:B------:R-:W-:Y:S02]  /*06b0*/  IMAD R15, R23, UR5, R7 ;  /* 0x00000005170f7c24 */ /* 0x000fe4000f8e0207 */
[----:B------:R-:W-:Y:S01]  /*06c0*/  FADD R11, R14, -R11 ;  /* 0x8000000b0e0b7221 */ /* 0x000fe20000000000 */
[----:B------:R-:W-:Y:S01]  /*06d0*/  MOV R17, 0x4 ;  /* 0x0000000400117802 */ /* 0x000fe20000000f00 */
[----:B------:R-:W-:-:S04]  /*06e0*/  IMAD.WIDE R28, R15, R25, UR8 ;  /* 0x000000080f1c7e25 */ /* 0x000fc8000f8e0219 */
[----:B------:R-:W-:Y:S01]  /*06f0*/  IMAD R14, R23, UR5, R19 ;  /* 0x00000005170e7c24 */ /* 0x000fe2000f8e0213 */
[----:B------:R0:W2:Y:S03]  /*0700*/  LDG.E R15, desc[UR14][R28.64] ;  /* 0x0000000e1c0f7981 */ /* 0x0000a6000c1e1900 */
[----:B0-----:R-:W-:-:S05]  /*0710*/  IMAD.WIDE R28, R14, R17, UR8 ;  /* 0x000000080e1c7e25 */ /* 0x001fca000f8e0211 */
[----:B------:R0:W3:Y:S01]  /*0720*/  LDG.E R14, desc[UR14][R28.64] ;  /* 0x0000000e1c0e7981 */ /* 0x0000e2000c1e1900 */
[----:B------:R-:W-:Y:S02]  /*0730*/  ISETP.GE.AND P0, PT, R18, RZ, PT ;  /* 0x000000ff1200720c */ /* 0x000fe40003f06270 */
[----:B------:R-:W-:-:S04]  /*0740*/  IADD3 R17, PT, PT, R7, 0x1, RZ ;  /* 0x0000000107117810 */ /* 0x000fc80007ffe0ff */
[----:B------:R-:W-:-:S04]  /*0750*/  SEL R17, R18, R17, !P0 ;  /* 0x0000001112117207 */ /* 0x000fc80004000000 */
[----:B------:R-:W-:Y:S01]  /*0760*/  VIMNMX.RELU R25, PT, PT, R17, UR25, PT ;  /* 0x0000001911197c48 */ /* 0x000fe2000bfe1100 */
[----:B0-----:R-:W-:-:S04]  /*0770*/  IMAD.MOV.U32 R29, RZ, RZ, 0x4 ;  /* 0x00000004ff1d7424 */ /* 0x001fc800078e00ff */
[----:B------:R-:W-:-:S04]  /*0780*/  IMAD R28, R4, UR5, R25 ;  /* 0x00000005041c7c24 */ /* 0x000fc8000f8e0219 */
[----:B------:R-:W-:-:S06]  /*0790*/  IMAD.WIDE R28, R28, R29, UR8 ;  /* 0x000000081c1c7e25 */ /* 0x000fcc000f8e021d */
[----:B------:R-:W4:Y:S01]  /*07a0*/  LDG.E R29, desc[UR14][R28.64] ;  /* 0x0000000e1c1d7981 */ /* 0x000f22000c1e1900 */
[----:B--2---:R-:W-:-:S04]  /*07b0*/  FADD R15, -R16, R15 ;  /* 0x0000000f100f7221 */ /* 0x004fc80000000100 */
[----:B---3--:R-:W-:-:S04]  /*07c0*/  FADD R14, R15, -R14 ;  /* 0x8000000e0f0e7221 */ /* 0x008fc80000000000 */
[----:B------:R-:W-:-:S04]  /*07d0*/  FADD R15, R13, R14 ;  /* 0x0000000e0d0f7221 */ /* 0x000fc80000000000 */
[----:B------:R-:W-:-:S06]  /*07e0*/  FMUL R15, R6, R15 ;  /* 0x0000000f060f7220 */ /* 0x000fcc0000400000 */
[----:B------:R-:W0:Y:S02]  /*07f0*/  F2F.F64.F32 R14, R15 ;  /* 0x0000000f000e7310 */ /* 0x000e240000201800 */
[----:B0-----:R-:W-:Y:S01]  /*0800*/  DADD R14, R26, R14 ;  /* 0x000000001a0e7229 */ /* 0x001fe2000000000e */
[----:B------:R-:W-:Y:S01]  /*0810*/  MOV R27, 0x4 ;  /* 0x00000004001b7802 */ /* 0x000fe20000000f00 */
[----:B------:R-:W-:-:S04]  /*0820*/  IMAD R26, R20, UR5, R25 ;  /* 0x00000005141a7c24 */ /* 0x000fc8000f8e0219 */
[----:B------:R-:W-:-:S06]  /*0830*/  IMAD.WIDE R26, R26, R27, UR8 ;  /* 0x000000081a1a7e25 */ /* 0x000fcc000f8e021b */
[----:B------:R-:W2:Y:S01]  /*0840*/  LDG.E R27, desc[UR14][R26.64] ;  /* 0x0000000e1a1b7981 */ /* 0x000ea2000c1e1900 */
[----:B----4-:R-:W-:Y:S01]  /*0850*/  FADD R16, -R16, R29 ;  /* 0x0000001d10107221 */ /* 0x010fe20000000100 */
[----:B------:R-:W-:Y:S01]  /*0860*/  ISETP.GT.AND P1, PT, R24, UR28, PT ;  /* 0x0000001c18007c0c */ /* 0x000fe2000bf24270 */
[----:B------:R-:W-:Y:S02]  /*0870*/  IMAD.MOV.U32 R29, RZ, RZ, 0x4 ;  /* 0x00000004ff1d7424 */ /* 0x000fe400078e00ff */
[----:B--2---:R-:W-:-:S04]  /*0880*/  FADD R17, R16, -R27 ;  /* 0x8000001b10117221 */ /* 0x004fc80000000000 */
[----:B------:R-:W-:-:S04]  /*0890*/  FADD R16, R8, R17 ;  /* 0x0000001108107221 */ /* 0x000fc80000000000 */
[----:B------:R-:W-:-:S06]  /*08a0*/  FMUL R16, R11, R16 ;  /* 0x000000100b107220 */ /* 0x000fcc0000400000 */
[----:B------:R-:W0:Y:S02]  /*08b0*/  F2F.F64.F32 R16, R16 ;  /* 0x0000001000107310 */ /* 0x000e240000201800 */
[----:B0-----:R-:W-:Y:S01]  /*08c0*/  DADD R14, R14, R16 ;  /* 0x000000000e0e7229 */ /* 0x001fe20000000010 */
[----:B------:R-:W-:-:S04]  /*08d0*/  IADD3 R17, PT, PT, R20, -0x1, RZ ;  /* 0xffffffff14117810 */ /* 0x000fc80007ffe0ff */
[----:B------:R-:W-:-:S04]  /*08e0*/  SEL R17, R24, R17, P1 ;  /* 0x0000001118117207 */ /* 0x000fc80000800000 */
[----:B------:R-:W-:-:S05]  /*08f0*/  VIMNMX.RELU R28, PT, PT, R17, UR28, PT ;  /* 0x0000001c111c7c48 */ /* 0x000fca000bfe1100 */
[----:B------:R-:W-:-:S04]  /*0900*/  IMAD R17, R28, UR5, R7 ;  /* 0x000000051c117c24 */ /* 0x000fc8000f8e0207 */
[----:B------:R-:W-:-:S06]  /*0910*/  IMAD.WIDE R16, R17, R29, UR8 ;  /* 0x0000000811107e25 */ /* 0x000fcc000f8e021d */
[----:B------:R0:W2:Y:S01]  /*0920*/  LDG.E R17, desc[UR14][R16.64] ;  /* 0x0000000e10117981 */ /* 0x0000a2000c1e1900 */
[----:B------:R-:W-:Y:S01]  /*0930*/  FADD R2, R21, R2 ;  /* 0x0000000215027221 */ /* 0x000fe20000000000 */
[----:B------:R-:W-:Y:S02]  /*0940*/  ISETP.GT.AND P1, PT, R22, UR25, PT ;  /* 0x0000001916007c0c */ /* 0x000fe4000bf24270 */
[----:B------:R-:W-:Y:S01]  /*0950*/  IADD3 R21, PT, PT, R19, -0x1, RZ ;  /* 0xffffffff13157810 */ /* 0x000fe20007ffe0ff */
[----:B------:R-:W-:Y:S01]  /*0960*/  IMAD R26, R28, UR5, R19 ;  /* 0x000000051c1a7c24 */ /* 0x000fe2000f8e0213 */
[----:B------:R-:W-:Y:S02]  /*0970*/  MOV R27, 0x4 ;  /* 0x00000004001b7802 */ /* 0x000fe40000000f00 */
[----:B------:R-:W-:Y:S01]  /*0980*/  SEL R29, R22, R21, P1 ;  /* 0x00000015161d7207 */ /* 0x000fe20000800000 */
[----:B------:R-:W-:Y:S02]  /*0990*/  FADD R21, R10, R5 ;  /* 0x000000050a157221 */ /* 0x000fe40000000000 */
[----:B------:R-:W-:Y:S01]  /*09a0*/  IMAD.WIDE R26, R26, R27, UR8 ;  /* 0x000000081a1a7e25 */ /* 0x000fe2000f8e021b */
[----:B------:R-:W-:-:S05]  /*09b0*/  VIMNMX.RELU R5, PT, PT, R29, UR25, PT ;  /* 0x000000191d057c48 */ /* 0x000fca000bfe1100 */
[----:B0-----:R-:W-:Y:S01]  /*09c0*/  IMAD R16, R4, UR5, R5 ;  /* 0x0000000504107c24 */ /* 0x001fe2000f8e0205 */
[----:B------:R0:W3:Y:S01]  /*09d0*/  LDG.E R27, desc[UR14][R26.64] ;  /* 0x0000000e1a1b7981 */ /* 0x0000e2000c1e1900 */
[----:B------:R-:W-:-:S04]  /*09e0*/  ISETP.GE.AND P2, PT, R18, UR25, PT ;  /* 0x0000001912007c0c */ /* 0x000fc8000bf46270 */
[----:B------:R-:W-:Y:S02]  /*09f0*/  ISETP.GE.OR P2, PT, R9, UR28, P2 ;  /* 0x0000001c09007c0c */ /* 0x000fe40009746670 */
[----:B0-----:R-:W-:-:S04]  /*0a00*/  LOP3.LUT R26, R18, R9, RZ, 0xfc, !PT ;  /* 0x00000009121a7212 */ /* 0x001fc800078efcff */
[----:B------:R-:W-:Y:S01]  /*0a10*/  SHF.R.U32.HI R26, RZ, 0x1f, R26 ;  /* 0x0000001fff1a7819 */ /* 0x000fe2000001161a */
[----:B--2---:R-:W-:Y:S01]  /*0a20*/  FADD R29, R8, -R17 ;  /* 0x80000011081d7221 */ /* 0x004fe20000000000 */
[----:B------:R-:W-:-:S04]  /*0a30*/  IMAD.MOV.U32 R17, RZ, RZ, 0x4 ;  /* 0x00000004ff117424 */ /* 0x000fc800078e00ff */
[----:B------:R-:W-:-:S05]  /*0a40*/  IMAD.WIDE R16, R16, R17, UR8 ;  /* 0x0000000810107e25 */ /* 0x000fca000f8e0211 */
[----:B------:R0:W2:Y:S01]  /*0a50*/  LDG.E R10, desc[UR14][R16.64] ;  /* 0x0000000e100a7981 */ /* 0x0000a2000c1e1900 */
[----:B------:R-:W-:-:S04]  /*0a60*/  ISETP.EQ.U32.OR P2, PT, R26, 0x1, P2 ;  /* 0x000000011a00780c */ /* 0x000fc80001742470 */
[----:B------:R-:W-:-:S04]  /*0a70*/  ISETP.EQ.OR P2, PT, R4, R23, P2 ;  /* 0x000000170400720c */ /* 0x000fc80001742670 */
[----:B------:R-:W-:Y:S01]  /*0a80*/  ISETP.EQ.OR P2, PT, R7, R25, P2 ;  /* 0x000000190700720c */ /* 0x000fe20001742670 */
[----:B------:R-:W-:Y:S01]  /*0a90*/  FADD R8, -R12, R29 ;  /* 0x0000001d0c087221 */ /* 0x000fe20000000100 */
[----:B------:R-:W-:-:S11]  /*0aa0*/  HFMA2 R29, -RZ, RZ, 0, 2.384185791015625e-07 ;  /* 0x00000004ff1d7431 */ /* 0x000fd600000001ff */
[----:B------:R-:W4:Y:S01]  /*0ab0*/  @!P2 LDC R26, c[0x0][0x3c8] ;  /* 0x0000f200ff1aab82 */ /* 0x000f220000000800 */
[----:B---3--:R-:W-:Y:S01]  /*0ac0*/  FADD R27, R8, R27 ;  /* 0x0000001b081b7221 */ /* 0x008fe20000000000 */
[----:B------:R-:W-:-:S04]  /*0ad0*/  IMAD R8, R20, UR5, R5 ;  /* 0x0000000514087c24 */ /* 0x000fc8000f8e0205 */
[----:B0-----:R-:W-:Y:S01]  /*0ae0*/  IMAD.WIDE R16, R8, R29, UR8 ;  /* 0x0000000808107e25 */ /* 0x001fe2000f8e021d */
[----:B------:R-:W-:-:S04]  /*0af0*/  ISETP.GE.OR P0, PT, R18, UR25, !P0 ;  /* 0x0000001912007c0c */ /* 0x000fc8000c706670 */
[----:B------:R0:W3:Y:S01]  /*0b00*/  LDG.E R8, desc[UR14][R16.64] ;  /* 0x0000000e10087981 */ /* 0x0000e2000c1e1900 */
[----:B------:R-:W-:-:S04]  /*0b10*/  ISETP.GT.OR P0, PT, R24, UR28, P0 ;  /* 0x0000001c18007c0c */ /* 0x000fc80008704670 */
[----:B------:R-:W-:-:S04]  /*0b20*/  ISETP.LT.OR P0, PT, R24, 0x1, P0 ;  /* 0x000000011800780c */ /* 0x000fc80000701670 */
[----:B------:R-:W-:-:S04]  /*0b30*/  ISETP.EQ.OR P0, PT, R20, R28, P0 ;  /* 0x0000001c1400720c */ /* 0x000fc80000702670 */
[----:B------:R-:W-:Y:S01]  /*0b40*/  ISETP.EQ.OR P0, PT, R7, R25, P0 ;  /* 0x000000190700720c */ /* 0x000fe20000702670 */
[----:B--2---:R-:W-:Y:S01]  /*0b50*/  FADD R13, R13, -R10 ;  /* 0x8000000a0d0d7221 */ /* 0x004fe20000000000 */
[----:B----4-:R-:W-:-:S03]  /*0b60*/  @!P2 IMAD R10, R4, R26, R7 ;  /* 0x0000001a040aa224 */ /* 0x010fc600078e0207 */
[----:B0-----:R-:W-:Y:S01]  /*0b70*/  FADD R17, -R12, R13 ;  /* 0x0000000d0c117221 */ /* 0x001fe20000000100 */
[----:B-1----:R-:W-:Y:S01]  /*0b80*/  @!P2 IMAD.WIDE R12, R10, R29, UR10 ;  /* 0x0000000a0a0cae25 */ /* 0x002fe2000f8e021d */
[----:B------:R-:W-:-:S06]  /*0b90*/  MOV R10, RZ ;  /* 0x000000ff000a7202 */ /* 0x000fcc0000000f00 */
[----:B------:R0:W2:Y:S01]  /*0ba0*/  @!P2 LDG.E R10, desc[UR14][R12.64] ;  /* 0x0000000e0c0aa981 */ /* 0x0000a2000c1e1900 */
[----:B------:R-:W-:-:S04]  /*0bb0*/  ISETP.LT.OR P2, PT, R9, RZ, P1 ;  /* 0x000000ff0900720c */ /* 0x000fc80000f41670 */
[----:B------:R-:W-:Y:S02]  /*0bc0*/  ISETP.GE.OR P2, PT, R9, UR28, P2 ;  /* 0x0000001c09007c0c */ /* 0x000fe40009746670 */
[----:B------:R-:W-:Y:S02]  /*0bd0*/  ISETP.GT.OR P1, PT, R24, UR28, P1 ;  /* 0x0000001c18007c0c */ /* 0x000fe40008f24670 */
[----:B------:R-:W-:Y:S01]  /*0be0*/  ISETP.LT.OR P2, PT, R22, 0x1, P2 ;  /* 0x000000011600780c */ /* 0x000fe20001741670 */
[----:B0-----:R-:W0:Y:S01]  /*0bf0*/  @!P0 LDC R12, c[0x0][0x3c8] ;  /* 0x0000f200ff0c8b82 */ /* 0x001e220000000800 */
[----:B------:R-:W-:Y:S02]  /*0c00*/  ISETP.LT.OR P1, PT, R24, 0x1, P1 ;  /* 0x000000011800780c */ /* 0x000fe40000f21670 */
[----:B------:R-:W-:Y:S02]  /*0c10*/  ISETP.EQ.OR P2, PT, R4, R23, P2 ;  /* 0x000000170400720c */ /* 0x000fe40001742670 */
[----:B------:R-:W-:-:S02]  /*0c20*/  ISETP.LT.OR P1, PT, R22, 0x1, P1 ;  /* 0x000000011600780c */ /* 0x000fc40000f21670 */
[----:B------:R-:W-:Y:S02]  /*0c30*/  ISETP.EQ.OR P2, PT, R19, R5, P2 ;  /* 0x000000051300720c */ /* 0x000fe40001742670 */
[----:B------:R-:W-:-:S04]  /*0c40*/  ISETP.EQ.OR P1, PT, R20, R28, P1 ;  /* 0x0000001c1400720c */ /* 0x000fc80000f22670 */
[----:B------:R-:W-:-:S07]  /*0c50*/  ISETP.EQ.OR P1, PT, R19, R5, P1 ;  /* 0x000000051300720c */ /* 0x000fce0000f22670 */
[----:B------:R-:W1:Y:S08]  /*0c60*/  @!P2 LDC R18, c[0x0][0x3c8] ;  /* 0x0000f200ff12ab82 */ /* 0x000e700000000800 */
[----:B------:R-:W4:Y:S01]  /*0c70*/  @!P1 LDC R16, c[0x0][0x3c8] ;  /* 0x0000f200ff109b82 */ /* 0x000f220000000800 */
[----:B0-----:R-:W-:Y:S02]  /*0c80*/  @!P0 IMAD R12, R28, R12, R7 ;  /* 0x0000000c1c0c8224 */ /* 0x001fe400078e0207 */
[----:B------:R-:W-:-:S02]  /*0c90*/  HFMA2 R7, -RZ, RZ, 0, 0 ;  /* 0x00000000ff077431 */ /* 0x000fc400000001ff */
[----:B------:R-:W-:Y:S01]  /*0ca0*/  IMAD.MOV.U32 R13, RZ, RZ, 0x4 ;  /* 0x00000004ff0d7424 */ /* 0x000fe200078e00ff */
[----:B------:R-:W-:-:S03]  /*0cb0*/  MOV R19, 0x4 ;  /* 0x0000000400137802 */ /* 0x000fc60000000f00 */
[----:B------:R-:W-:-:S04]  /*0cc0*/  @!P0 IMAD.WIDE R12, R12, R13, UR10 ;  /* 0x0000000a0c0c8e25 */ /* 0x000fc8000f8e020d */
[----:B------:R-:W-:Y:S01]  /*0cd0*/  IMAD.MOV.U32 R9, RZ, RZ, RZ ;  /* 0x000000ffff097224 */ /* 0x000fe200078e00ff */
[----:B------:R0:W5:Y:S01]  /*0ce0*/  @!P0 LDG.E R7, desc[UR14][R12.64] ;  /* 0x0000000e0c078981 */ /* 0x000162000c1e1900 */
[----:B-1----:R-:W-:Y:S02]  /*0cf0*/  @!P2 IMAD R18, R4, R18, R5 ;  /* 0x000000120412a224 */ /* 0x002fe400078e0205 */
[----:B------:R-:W-:Y:S02]  /*0d00*/  HFMA2 R4, -RZ, RZ, 0, 2.384185791015625e-07 ;  /* 0x00000004ff047431 */ /* 0x000fe400000001ff */
[----:B------:R-:W-:-:S04]  /*0d10*/  @!P2 IMAD.WIDE R18, R18, R19, UR10 ;  /* 0x0000000a1212ae25 */ /* 0x000fc8000f8e0213 */
[----:B----4-:R-:W-:Y:S01]  /*0d20*/  @!P1 IMAD R5, R28, R16, R5 ;  /* 0x000000101c059224 */ /* 0x010fe200078e0205 */
[----:B------:R1:W4:Y:S01]  /*0d30*/  @!P2 LDG.E R9, desc[UR14][R18.64] ;  /* 0x0000000e1209a981 */ /* 0x000322000c1e1900 */
[----:B------:R-:W-:Y:S02]  /*0d40*/  MOV R16, RZ ;  /* 0x000000ff00107202 */ /* 0x000fe40000000f00 */
[----:B------:R-:W-:-:S05]  /*0d50*/  @!P1 IMAD.WIDE R4, R5, R4, UR10 ;  /* 0x0000000a05049e25 */ /* 0x000fca000f8e0204 */
[----:B------:R5:W4:Y:S01]  /*0d60*/  @!P1 LDG.E R16, desc[UR14][R4.64] ;  /* 0x0000000e04109981 */ /* 0x000b22000c1e1900 */
[----:B------:R-:W-:-:S04]  /*0d70*/  FMUL R27, R2, R27 ;  /* 0x0000001b021b7220 */ /* 0x000fc80000400000 */
[----:B0-----:R-:W0:Y:S01]  /*0d80*/  F2F.F64.F32 R12, R27 ;  /* 0x0000001b000c7310 */ /* 0x001e220000201800 */
[----:B---3--:R-:W-:-:S04]  /*0d90*/  FADD R8, R17, R8 ;  /* 0x0000000811087221 */ /* 0x008fc80000000000 */
[C---:B------:R-:W-:Y:S01]  /*0da0*/  FMUL R8, R21.reuse, R8 ;  /* 0x0000000815087220 */ /* 0x040fe20000400000 */
[-C--:B------:R-:W-:Y:S01]  /*0db0*/  FMUL R17, R6, R11.reuse ;  /* 0x0000000b06117220 */ /* 0x080fe20000400000 */
[C---:B-1----:R-:W-:Y:S01]  /*0dc0*/  FMUL R18, R2.reuse, R11 ;  /* 0x0000000b02127220 */ /* 0x042fe20000400000 */
[----:B0-----:R-:W-:Y:S01]  /*0dd0*/  DADD R14, R14, R12 ;  /* 0x000000000e0e7229 */ /* 0x001fe2000000000c */
[----:B------:R-:W0:Y:S01]  /*0de0*/  F2F.F64.F32 R12, R8 ;  /* 0x00000008000c7310 */ /* 0x000e220000201800 */
[----:B------:R-:W-:Y:S01]  /*0df0*/  FMUL R6, R21, R6 ;  /* 0x0000000615067220 */ /* 0x000fe20000400000 */
[----:B------:R-:W-:-:S05]  /*0e00*/  FMUL R21, R2, R21 ;  /* 0x0000001502157220 */ /* 0x000fca0000400000 */
[----:B0-----:R-:W-:Y:S01]  /*0e10*/  DADD R12, R14, R12 ;  /* 0x000000000e0c7229 */ /* 0x001fe2000000000c */
[----:B------:R-:W-:Y:S02]  /*0e20*/  UIADD3 UR16, UP0, UPT, UR16, 0x4, URZ ;  /* 0x0000000410107890 */ /* 0x000fe4000ff1e0ff */
[----:B------:R-:W-:Y:S02]  /*0e30*/  UIADD3 UR4, UPT, UPT, UR4, 0x1, URZ ;  /* 0x0000000104047890 */ /* 0x000fe4000fffe0ff */
[----:B------:R-:W-:Y:S02]  /*0e40*/  UIADD3.X UR17, UPT, UPT, URZ, UR17, URZ, UP0, !UPT ;  /* 0x00000011ff117290 */ /* 0x000fe400087fe4ff */
[----:B------:R-:W-:Y:S02]  /*0e50*/  UISETP.NE.AND UP0, UPT, UR4, URZ, UPT ;  /* 0x000000ff0400728c */ /* 0x000fe4000bf05270 */
[----:B------:R-:W-:Y:S02]  /*0e60*/  UIADD3 UR18, UP1, UPT, UR18, 0x4, URZ ;  /* 0x0000000412127890 */ /* 0x000fe4000ff3e0ff */
[----:B------:R-:W-:-:S02]  /*0e70*/  UIADD3 UR20, UP2, UPT, UR20, 0x4, URZ ;  /* 0x0000000414147890 */ /* 0x000fc4000ff5e0ff */
[----:B------:R-:W-:Y:S02]  /*0e80*/  UIADD3 UR22, UP3, UPT, UR22, 0x4, URZ ;  /* 0x0000000416167890 */ /* 0x000fe4000ff7e0ff */
[----:B------:R-:W-:Y:S02]  /*0e90*/  UIADD3.X UR19, UPT, UPT, URZ, UR19, URZ, UP1, !UPT ;  /* 0x00000013ff137290 */ /* 0x000fe40008ffe4ff */
[----:B------:R-:W-:Y:S02]  /*0ea0*/  UIADD3.X UR21, UPT, UPT, URZ, UR21, URZ, UP2, !UPT ;  /* 0x00000015ff157290 */ /* 0x000fe400097fe4ff */
[----:B------:R-:W-:Y:S02]  /*0eb0*/  UIADD3.X UR23, UPT, UPT, URZ, UR23, URZ, UP3, !UPT ;  /* 0x00000017ff177290 */ /* 0x000fe40009ffe4ff */
[----:B------:R-:W-:Y:S02]  /*0ec0*/  UIMAD.WIDE UR8, UR6, 0x4, UR8 ;  /* 0x00000004060878a5 */ /* 0x000fe4000f8e0208 */
[----:B------:R-:W-:Y:S01]  /*0ed0*/  UIMAD.WIDE UR10, UR26, 0x4, UR10 ;  /* 0x000000041a0a78a5 */ /* 0x000fe2000f8e020a */
[----:B--2---:R-:W-:-:S04]  /*0ee0*/  FMUL R17, R17, R10 ;  /* 0x0000000a11117220 */ /* 0x004fc80000400000 */
[----:B------:R-:W0:Y:S02]  /*0ef0*/  F2F.F64.F32 R10, R17 ;  /* 0x00000011000a7310 */ /* 0x000e240000201800 */
[----:B0-----:R-:W-:Y:S01]  /*0f00*/  DADD R10, R12, R10 ;  /* 0x000000000c0a7229 */ /* 0x001fe2000000000a */
[----:B-----5:R-:W-:-:S05]  /*0f10*/  FMUL R18, R18, R7 ;  /* 0x0000000712127220 */ /* 0x020fca0000400000 */
[----:B------:R-:W0:Y:S01]  /*0f20*/  F2F.F64.F32 R4, R18 ;  /* 0x0000001200047310 */ /* 0x000e220000201800 */
[----:B----4-:R-:W-:-:S07]  /*0f30*/  FMUL R6, R6, R9 ;  /* 0x0000000906067220 */ /* 0x010fce0000400000 */
[----:B------:R-:W1:Y:S01]  /*0f40*/  F2F.F64.F32 R6, R6 ;  /* 0x0000000600067310 */ /* 0x000e620000201800 */
[----:B------:R-:W-:Y:S01]  /*0f50*/  FMUL R16, R21, R16 ;  /* 0x0000001015107220 */ /* 0x000fe20000400000 */
[----:B0-----:R-:W-:-:S06]  /*0f60*/  DADD R4, R10, R4 ;  /* 0x000000000a047229 */ /* 0x001fcc0000000004 */
[----:B------:R-:W0:Y:S02]  /*0f70*/  F2F.F64.F32 R26, R16 ;  /* 0x00000010001a7310 */ /* 0x000e240000201800 */
[----:B-1----:R-:W-:-:S08]  /*0f80*/  DADD R4, R4, R6 ;  /* 0x0000000004047229 */ /* 0x002fd00000000006 */
[----:B0-----:R-:W-:Y:S01]  /*0f90*/  DADD R26, R4, R26 ;  /* 0x00000000041a7229 */ /* 0x001fe2000000001a */
[----:B------:R-:W-:Y:S10]  /*0fa0*/  BRA.U UP0, `(.L_x_15) ;  /* 0xfffffff100a47547 */ /* 0x000ff4000b83ffff */
[----:B------:R0:W1:Y:S02]  /*0fb0*/  F2F.F32.F64 R27, R26 ;  /* 0x0000001a001b7310 */ /* 0x0000640000301000 */
.L_x_14:
[----:B------:R-:W2:Y:S01]  /*0fc0*/  LDC.64 R4, c[0x0][0x388] ;  /* 0x0000e200ff047b82 */ /* 0x000ea20000000a00 */
[----:B------:R-:W-:-:S04]  /*0fd0*/  IMAD R3, R3, UR25, R0 ;  /* 0x0000001903037c24 */ /* 0x000fc8000f8e0200 */
[----:B--2---:R-:W-:-:S05]  /*0fe0*/  IMAD.WIDE R2, R3, 0x4, R4 ;  /* 0x0000000403027825 */ /* 0x004fca00078e0204 */
[----:B-1----:R-:W-:Y:S01]  /*0ff0*/  STG.E desc[UR14][R2.64], R27 ;  /* 0x0000001b02007986 */ /* 0x002fe2000c10190e */
[----:B------:R-:W-:Y:S05]  /*1000*/  EXIT ;  /* 0x000000000000794d */ /* 0x000fea0003800000 */
.L_x_16:
        /* <DEDUP_REMOVED lines=15> */
.L_x_33:


//--------------------- .text.updateGradInputKernel --------------------------
	.section	.text.updateGradInputKernel,"ax",@progbits
	.align	128
        .global         updateGradInputKernel
        .type           updateGradInputKernel,@function
        .size           updateGradInputKernel,(.L_x_34 - updateGradInputKernel)
        .other          updateGradInputKernel,@"STO_CUDA_ENTRY STV_DEFAULT"
updateGradInputKernel:
.text.updateGradInputKernel:
[----:B------:R-:W-:Y:S01]  /*0000*/  LDC R1, c[0x0][0x37c] ;  /* 0x0000df00ff017b82 */ /* 0x000fe20000000800 */
[----:B------:R-:W0:Y:S07]  /*0010*/  S2R R0, SR_CTAID.Y ;  /* 0x0000000000007919 */ /* 0x000e2e0000002600 */
[----:B------:R-:W1:Y:S01]  /*0020*/  LDC.64 R8, c[0x0][0x390] ;  /* 0x0000e400ff087b82 */ /* 0x000e620000000a00 */
[----:B------:R-:W0:Y:S01]  /*0030*/  S2R R5, SR_TID.Y ;  /* 0x0000000000057919 */ /* 0x000e220000002200 */
[----:B------:R-:W2:Y:S01]  /*0040*/  S2R R3, SR_CTAID.X ;  /* 0x0000000000037919 */ /* 0x000ea20000002500 */
[----:B------:R-:W2:Y:S01]  /*0050*/  S2R R2, SR_TID.X ;  /* 0x0000000000027919 */ /* 0x000ea20000002100 */
[----:B0-----:R-:W-:-:S05]  /*0060*/  IMAD R0, R0, 0x20, R5 ;  /* 0x0000002000007824 */ /* 0x001fca00078e0205 */
[----:B-1----:R-:W-:Y:S01]  /*0070*/  ISETP.GE.AND P0, PT, R0, R9, PT ;  /* 0x000000090000720c */ /* 0x002fe20003f06270 */
[----:B--2---:R-:W-:-:S05]  /*0080*/  IMAD R3, R3, 0x20, R2 ;  /* 0x0000002003037824 */ /* 0x004fca00078e0202 */
[----:B------:R-:W-:-:S13]  /*0090*/  ISETP.GE.OR P0, PT, R3, R8, P0 ;  /* 0x000000080300720c */ /* 0x000fda0000706670 */
[----:B------:R-:W-:Y:S05]  /*00a0*/  @P0 EXIT ;  /* 0x000000000000094d */ /* 0x000fea0003800000 */
[----:B------:R-:W0:Y:S01]  /*00b0*/  LDCU UR13, c[0x0][0x398] ;  /* 0x00007300ff0d77ac */ /* 0x000e220008000800 */
[----:B------:R-:W1:Y:S01]  /*00c0*/  LDC.64 R10, c[0x0][0x380] ;  /* 0x0000e000ff0a7b82 */ /* 0x000e620000000a00 */
[----:B------:R-:W-:Y:S01]  /*00d0*/  IMAD.MOV.U32 R21, RZ, RZ, RZ ;  /* 0x000000ffff157224 */ /* 0x000fe200078e00ff */
[----:B------:R-:W2:Y:S01]  /*00e0*/  LDCU.64 UR24, c[0x0][0x358] ;  /* 0x00006b00ff1877ac */ /* 0x000ea20008000a00 */
[----:B0-----:R-:W-:-:S09]  /*00f0*/  UISETP.GE.AND UP0, UPT, UR13, 0x1, UPT ;  /* 0x000000010d00788c */ /* 0x001fd2000bf06270 */
[----:B--2---:R-:W-:Y:S05]  /*0100*/  BRA.U !UP0, `(.L_x_17) ;  /* 0x0000000d08407547 */ /* 0x004fea000b800000 */
[----:B------:R-:W-:Y:S01]  /*0110*/  UISETP.NE.AND UP0, UPT, UR13, 0x1, UPT ;  /* 0x000000010d00788c */ /* 0x000fe2000bf05270 */
[----:B------:R-:W-:Y:S01]  /*0120*/  VIADD R4, R8, 0xffffffff ;  /* 0xffffffff08047836 */ /* 0x000fe20000000000 */
[C---:B------:R-:W-:Y:S01]  /*0130*/  IADD3 R7, PT, PT, R9.reuse, -0x1, RZ ;  /* 0xffffffff09077810 */ /* 0x040fe20007ffe0ff */
[C---:B------:R-:W-:Y:S01]  /*0140*/  VIADD R2, R9.reuse, 0x42 ;  /* 0x0000004209027836 */ /* 0x040fe20000000000 */
[----:B------:R-:W-:Y:S01]  /*0150*/  CS2R R20, SRZ ;  /* 0x0000000000147805 */ /* 0x000fe2000001ff00 */
[----:B------:R-:W-:Y:S01]  /*0160*/  VIADD R5, R9, 0x1 ;  /* 0x0000000109057836 */ /* 0x000fe20000000000 */
[----:B------:R-:W-:Y:S01]  /*0170*/  UMOV UR4, URZ ;  /* 0x000000ff00047c82 */ /* 0x000fe20008000000 */
[----:B------:R-:W-:Y:S02]  /*0180*/  UMOV UR5, URZ ;  /* 0x000000ff00057c82 */ /* 0x000fe40008000000 */
[----:B------:R-:W-:Y:S05]  /*0190*/  BRA.U !UP0, `(.L_x_18) ;  /* 0x0000000508f87547 */ /* 0x000fea000b800000 */
[----:B------:R-:W0:Y:S01]  /*01a0*/  LDCU.128 UR20, c[0x0][0x3a0] ;  /* 0x00007400ff1477ac */ /* 0x000e220008000c00 */
[----:B------:R-:W-:Y:S01]  /*01b0*/  ISETP.NE.AND P1, PT, R3, R4, PT ;  /* 0x000000040300720c */ /* 0x000fe20003f25270 */
[----:B------:R-:W-:Y:S01]  /*01c0*/  IMAD R4, R5, R8, R5 ;  /* 0x0000000805047224 */ /* 0x000fe200078e0205 */
[C---:B------:R-:W-:Y:S01]  /*01d0*/  ISETP.NE.AND P0, PT, R0.reuse, R7, PT ;  /* 0x000000070000720c */ /* 0x040fe20003f05270 */
[----:B------:R-:W2:Y:S01]  /*01e0*/  LDCU.128 UR16, c[0x0][0x3b0] ;  /* 0x00007600ff1077ac */ /* 0x000ea20008000c00 */
[----:B------:R-:W-:Y:S02]  /*01f0*/  ISETP.NE.AND P2, PT, R0, RZ, PT ;  /* 0x000000ff0000720c */ /* 0x000fe40003f45270 */
[----:B------:R-:W-:Y:S02]  /*0200*/  CS2R R20, SRZ ;  /* 0x0000000000147805 */ /* 0x000fe4000001ff00 */
[----:B------:R-:W-:Y:S01]  /*0210*/  ISETP.NE.AND P3, PT, R3, RZ, PT ;  /* 0x000000ff0300720c */ /* 0x000fe20003f65270 */
[----:B------:R-:W-:-:S04]  /*0220*/  ULOP3.LUT UR4, UR13, 0x7ffffffe, URZ, 0xc0, !UPT ;  /* 0x7ffffffe0d047892 */ /* 0x000fc8000f8ec0ff */
[----:B------:R-:W-:Y:S02]  /*0230*/  UIADD3 UR4, UPT, UPT, -UR4, URZ, URZ ;  /* 0x000000ff04047290 */ /* 0x000fe4000fffe1ff */
[----:B0-----:R-:W-:Y:S02]  /*0240*/  UIADD3 UR11, UP1, UPT, UR22, 0x4, URZ ;  /* 0x00000004160b7890 */ /* 0x001fe4000ff3e0ff */
[----:B------:R-:W-:Y:S02]  /*0250*/  UIADD3 UR5, UP2, UPT, UR20, 0x4, URZ ;  /* 0x0000000414057890 */ /* 0x000fe4000ff5e0ff */
[----:B------:R-:W-:Y:S02]  /*0260*/  UIADD3.X UR12, UPT, UPT, URZ, UR23, URZ, UP1, !UPT ;  /* 0x00000017ff0c7290 */ /* 0x000fe40008ffe4ff */
[----:B--2---:R-:W-:Y:S01]  /*0270*/  UIADD3 UR9, UP0, UPT, UR16, 0x4, URZ ;  /* 0x0000000410097890 */ /* 0x004fe2000ff1e0ff */
[----:B------:R-:W-:Y:S01]  /*0280*/  IMAD.U32 R16, RZ, RZ, UR11 ;  /* 0x0000000bff107e24 */ /* 0x000fe2000f8e00ff */
[----:B------:R-:W-:Y:S01]  /*0290*/  UIADD3 UR7, UP1, UPT, UR18, 0x4, URZ ;  /* 0x0000000412077890 */ /* 0x000fe2000ff3e0ff */
[----:B------:R-:W-:Y:S01]  /*02a0*/  IMAD.U32 R14, RZ, RZ, UR5 ;  /* 0x00000005ff0e7e24 */ /* 0x000fe2000f8e00ff */
[----:B------:R-:W-:Y:S01]  /*02b0*/  UIADD3.X UR6, UPT, UPT, URZ, UR21, URZ, UP2, !UPT ;  /* 0x00000015ff067290 */ /* 0x000fe200097fe4ff */
[----:B------:R-:W-:Y:S01]  /*02c0*/  IMAD.U32 R17, RZ, RZ, UR12 ;  /* 0x0000000cff117e24 */ /* 0x000fe2000f8e00ff */
[----:B------:R-:W-:Y:S01]  /*02d0*/  UIADD3.X UR10, UPT, UPT, URZ, UR17, URZ, UP0, !UPT ;  /* 0x00000011ff0a7290 */ /* 0x000fe200087fe4ff */
[----:B------:R-:W-:Y:S01]  /*02e0*/  IMAD.U32 R12, RZ, RZ, UR9 ;  /* 0x00000009ff0c7e24 */ /* 0x000fe2000f8e00ff */
[----:B------:R-:W-:Y:S01]  /*02f0*/  UIADD3.X UR8, UPT, UPT, URZ, UR19, URZ, UP1, !UPT ;  /* 0x00000013ff087290 */ /* 0x000fe20008ffe4ff */
[----:B------:R-:W-:-:S02]  /*0300*/  MOV R18, UR7 ;  /* 0x0000000700127c02 */ /* 0x000fc40008000f00 */
[----:B------:R-:W-:Y:S01]  /*0310*/  MOV R15, UR6 ;  /* 0x00000006000f7c02 */ /* 0x000fe20008000f00 */
[----:B------:R-:W-:Y:S02]  /*0320*/  IMAD.U32 R13, RZ, RZ, UR10 ;  /* 0x0000000aff0d7e24 */ /* 0x000fe4000f8e00ff */
[----:B------:R-:W-:-:S07]  /*0330*/  IMAD.U32 R19, RZ, RZ, UR8 ;  /* 0x00000008ff137e24 */ /* 0x000fce000f8e00ff */
.L_x_19:
[----:B------:R-:W2:Y:S04]  /*0340*/  LDG.E R22, desc[UR24][R14.64+-0x4] ;  /* 0xfffffc180e167981 */ /* 0x000ea8000c1e1900 */
[----:B------:R-:W3:Y:S04]  /*0350*/  LDG.E R27, desc[UR24][R12.64+-0x4] ;  /* 0xfffffc180c1b7981 */ /* 0x000ee8000c1e1900 */
[----:B------:R-:W4:Y:S04]  /*0360*/  LDG.E R26, desc[UR24][R16.64+-0x4] ;  /* 0xfffffc18101a7981 */ /* 0x000f28000c1e1900 */
[----:B------:R-:W5:Y:S01]  /*0370*/  LDG.E R7, desc[UR24][R18.64+-0x4] ;  /* 0xfffffc1812077981 */ /* 0x000f62000c1e1900 */
[----:B------:R-:W-:Y:S01]  /*0380*/  VIADD R6, R8, 0x42 ;  /* 0x0000004208067836 */ /* 0x000fe20000000000 */
[----:B--2---:R-:W0:Y:S08]  /*0390*/  F2I.FLOOR.NTZ R22, -R22 ;  /* 0x8000001600167305 */ /* 0x004e300000207100 */
[----:B---3--:R-:W2:Y:S08]  /*03a0*/  F2I.FLOOR.NTZ R27, -R27 ;  /* 0x8000001b001b7305 */ /* 0x008eb00000207100 */
[----:B----4-:R-:W3:Y:S08]  /*03b0*/  F2I.CEIL.NTZ R26, -R26 ;  /* 0x8000001a001a7305 */ /* 0x010ef0000020b100 */
[----:B-----5:R-:W4:Y:S01]  /*03c0*/  F2I.CEIL.NTZ R7, -R7 ;  /* 0x8000000700077305 */ /* 0x020f22000020b100 */
[----:B0-----:R-:W-:-:S02]  /*03d0*/  VIADD R23, R22, 0x1 ;  /* 0x0000000116177836 */ /* 0x001fc40000000000 */
[----:B--2---:R-:W-:Y:S01]  /*03e0*/  VIADD R25, R27, 0x1 ;  /* 0x000000011b197836 */ /* 0x004fe20000000000 */
[----:B---3--:R-:W-:-:S04]  /*03f0*/  ISETP.GE.AND P4, PT, R26, 0x1, PT ;  /* 0x000000011a00780c */ /* 0x008fc80003f86270 */
[----:B------:R-:W-:Y:S02]  /*0400*/  @!P1 SEL R23, R6, R23, !P4 ;  /* 0x0000001706179207 */ /* 0x000fe40006000000 */
[----:B----4-:R-:W-:-:S04]  /*0410*/  ISETP.GE.AND P5, PT, R7, 0x1, PT ;  /* 0x000000010700780c */ /* 0x010fc80003fa6270 */
[----:B------:R-:W-:Y:S02]  /*0420*/  @!P0 SEL R25, R2, R25, !P5 ;  /* 0x0000001902198207 */ /* 0x000fe40006800000 */
[----:B------:R-:W-:Y:S02]  /*0430*/  VIADDMNMX.RELU R24, R23, R3, R8, PT ;  /* 0x0000000317187246 */ /* 0x000fe40003801108 */
[----:B------:R-:W-:-:S05]  /*0440*/  VIADDMNMX.RELU R25, R25, R0, R9, PT ;  /* 0x0000000019197246 */ /* 0x000fca0003801109 */
[----:B------:R-:W-:-:S04]  /*0450*/  IMAD R29, R5, R24, R25 ;  /* 0x00000018051d7224 */ /* 0x000fc800078e0219 */
[----:B-1----:R-:W-:-:S06]  /*0460*/  IMAD.WIDE.U32 R28, R29, 0x4, R10 ;  /* 0x000000041d1c7825 */ /* 0x002fcc00078e000a */
[----:B------:R-:W2:Y:S01]  /*0470*/  LDG.E R28, desc[UR24][R28.64] ;  /* 0x000000181c1c7981 */ /* 0x000ea2000c1e1900 */
[----:B------:R-:W-:-:S04]  /*0480*/  ISETP.GT.AND P4, PT, R22, -0x2, PT ;  /* 0xfffffffe1600780c */ /* 0x000fc80003f84270 */
[----:B------:R-:W-:-:S04]  /*0490*/  @!P3 SEL R26, R26, RZ, !P4 ;  /* 0x000000ff1a1ab207 */ /* 0x000fc80006000000 */
[----:B------:R-:W-:Y:S02]  /*04a0*/  VIADDMNMX.RELU R26, R26, R3, R8, PT ;  /* 0x000000031a1a7246 */ /* 0x000fe40003801108 */
[----:B------:R-:W-:-:S04]  /*04b0*/  ISETP.GT.AND P5, PT, R27, -0x2, PT ;  /* 0xfffffffe1b00780c */ /* 0x000fc80003fa4270 */
[----:B------:R-:W-:-:S04]  /*04c0*/  @!P2 SEL R7, R7, RZ, !P5 ;  /* 0x000000ff0707a207 */ /* 0x000fc80006800000 */
[----:B------:R-:W-:Y:S01]  /*04d0*/  VIADDMNMX.RELU R7, R7, R0, R9, PT ;  /* 0x0000000007077246 */ /* 0x000fe20003801109 */
[----:B--2---:R-:W0:Y:S02]  /*04e0*/  F2F.F64.F32 R22, R28 ;  /* 0x0000001c00167310 */ /* 0x004e240000201800 */
[----:B0-----:R-:W-:Y:S01]  /*04f0*/  DADD R22, R22, R20 ;  /* 0x0000000016167229 */ /* 0x001fe20000000014 */
[----:B------:R-:W-:-:S04]  /*0500*/  IMAD R21, R5, R26, R25 ;  /* 0x0000001a05157224 */ /* 0x000fc800078e0219 */
[----:B------:R-:W-:-:S04]  /*0510*/  IMAD.WIDE.U32 R20, R21, 0x4, R10 ;  /* 0x0000000415147825 */ /* 0x000fc800078e000a */
[----:B------:R-:W-:Y:S02]  /*0520*/  IMAD R25, R5, R24, R7 ;  /* 0x0000001805197224 */ /* 0x000fe400078e0207 */
[----:B------:R-:W2:Y:S02]  /*0530*/  LDG.E R20, desc[UR24][R20.64] ;  /* 0x0000001814147981 */ /* 0x000ea4000c1e1900 */
[----:B------:R-:W-:-:S06]  /*0540*/  IMAD.WIDE.U32 R24, R25, 0x4, R10 ;  /* 0x0000000419187825 */ /* 0x000fcc00078e000a */
[----:B------:R-:W3:Y:S01]  /*0550*/  LDG.E R24, desc[UR24][R24.64] ;  /* 0x0000001818187981 */ /* 0x000ee2000c1e1900 */
[----:B------:R-:W-:-:S03]  /*0560*/  IMAD R7, R5, R26, R7 ;  /* 0x0000001a05077224 */ /* 0x000fc600078e0207 */
[----:B------:R-:W4:Y:S01]  /*0570*/  LDG.E R25, desc[UR24][R16.64] ;  /* 0x0000001810197981 */ /* 0x000f22000c1e1900 */
[----:B--2---:R-:W0:Y:S08]  /*0580*/  F2F.F64.F32 R28, R20 ;  /* 0x00000014001c7310 */ /* 0x004e300000201800 */
[----:B---3--:R-:W1:Y:S01]  /*0590*/  F2F.F64.F32 R26, R24 ;  /* 0x00000018001a7310 */ /* 0x008e620000201800 */
[----:B0-----:R-:W-:Y:S01]  /*05a0*/  DADD R28, R22, -R28 ;  /* 0x00000000161c7229 */ /* 0x001fe2000000081c */
[----:B------:R-:W-:-:S02]  /*05b0*/  IMAD.WIDE.U32 R22, R7, 0x4, R10 ;  /* 0x0000000407167825 */ /* 0x000fc400078e000a */
[----:B------:R-:W2:Y:S04]  /*05c0*/  LDG.E R7, desc[UR24][R18.64] ;  /* 0x0000001812077981 */ /* 0x000ea8000c1e1900 */
[----:B------:R-:W3:Y:S01]  /*05d0*/  LDG.E R22, desc[UR24][R22.64] ;  /* 0x0000001816167981 */ /* 0x000ee2000c1e1900 */
[----:B-1----:R-:W-:-:S03]  /*05e0*/  DADD R20, R28, -R26 ;  /* 0x000000001c147229 */ /* 0x002fc6000000081a */
[----:B------:R-:W5:Y:S04]  /*05f0*/  LDG.E R29, desc[UR24][R12.64] ;  /* 0x000000180c1d7981 */ /* 0x000f68000c1e1900 */
[----:B------:R-:W2:Y:S01]  /*0600*/  LDG.E R23, desc[UR24][R14.64] ;  /* 0x000000180e177981 */ /* 0x000ea2000c1e1900 */
[----:B----4-:R-:W0:Y:S02]  /*0610*/  F2I.CEIL.NTZ R27, -R25 ;  /* 0x80000019001b7305 */ /* 0x010e24000020b100 */
[----:B0-----:R-:W-:-:S06]  /*0620*/  ISETP.GE.AND P4, PT, R27, 0x1, PT ;  /* 0x000000011b00780c */ /* 0x001fcc0003f86270 */
[----:B---3--:R-:W0:Y:S08]  /*0630*/  F2F.F64.F32 R24, R22 ;  /* 0x0000001600187310 */ /* 0x008e300000201800 */
[----:B--2---:R-:W1:Y:S08]  /*0640*/  F2I.FLOOR.NTZ R28, -R23 ;  /* 0x80000017001c7305 */ /* 0x004e700000207100 */
[----:B------:R-:W2:Y:S08]  /*0650*/  F2I.CEIL.NTZ R26, -R7 ;  /* 0x80000007001a7305 */ /* 0x000eb0000020b100 */
[----:B-----5:R-:W3:Y:S01]  /*0660*/  F2I.FLOOR.NTZ R7, -R29 ;  /* 0x8000001d00077305 */ /* 0x020ee20000207100 */
[----:B0-----:R-:W-:Y:S01]  /*0670*/  DADD R20, R20, R24 ;  /* 0x0000000014147229 */ /* 0x001fe20000000018 */
[----:B-1----:R-:W-:-:S04]  /*0680*/  IADD3 R24, PT, PT, R28, 0x1, RZ ;  /* 0x000000011c187810 */ /* 0x002fc80007ffe0ff */
[----:B------:R-:W-:Y:S02]  /*0690*/  @!P1 SEL R24, R6, R24, !P4 ;  /* 0x0000001806189207 */ /* 0x000fe40006000000 */
[----:B--2---:R-:W-:Y:S01]  /*06a0*/  ISETP.GE.AND P4, PT, R26, 0x1, PT ;  /* 0x000000011a00780c */ /* 0x004fe20003f86270 */
[----:B---3--:R-:W-:-:S05]  /*06b0*/  VIADD R6, R7, 0x1 ;  /* 0x0000000107067836 */ /* 0x008fca0000000000 */
[----:B------:R-:W-:Y:S02]  /*06c0*/  @!P0 SEL R6, R2, R6, !P4 ;  /* 0x0000000602068207 */ /* 0x000fe40006000000 */
[----:B------:R-:W-:Y:S02]  /*06d0*/  ISETP.GT.AND P4, PT, R28, -0x2, PT ;  /* 0xfffffffe1c00780c */ /* 0x000fe40003f84270 */
[----:B------:R-:W-:Y:S02]  /*06e0*/  VIADDMNMX.RELU R28, R24, R3, R8, PT ;  /* 0x00000003181c7246 */ /* 0x000fe40003801108 */
[----:B------:R-:W-:Y:S02]  /*06f0*/  VIADDMNMX.RELU R24, R6, R0, R9, PT ;  /* 0x0000000006187246 */ /* 0x000fe40003801109 */
[----:B------:R-:W-:Y:S01]  /*0700*/  ISETP.GT.AND P5, PT, R7, -0x2, PT ;  /* 0xfffffffe0700780c */ /* 0x000fe20003fa4270 */
[----:B------:R-:W-:Y:S01]  /*0710*/  IMAD.WIDE R6, R4, 0x4, R10 ;  /* 0x0000000404067825 */ /* 0x000fe200078e020a */
[----:B------:R-:W-:-:S03]  /*0720*/  @!P3 SEL R27, R27, RZ, !P4 ;  /* 0x000000ff1b1bb207 */ /* 0x000fc60006000000 */
[----:B------:R-:W-:Y:S01]  /*0730*/  IMAD R23, R5, R28, R24 ;  /* 0x0000001c05177224 */ /* 0x000fe200078e0218 */
[----:B------:R-:W-:Y:S02]  /*0740*/  @!P2 SEL R26, R26, RZ, !P5 ;  /* 0x000000ff1a1aa207 */ /* 0x000fe40006800000 */
[----:B------:R-:W-:Y:S01]  /*0750*/  VIADDMNMX.RELU R27, R27, R3, R8, PT ;  /* 0x000000031b1b7246 */ /* 0x000fe20003801108 */
[----:B------:R-:W-:Y:S01]  /*0760*/  IMAD.WIDE.U32 R22, R23, 0x4, R6 ;  /* 0x0000000417167825 */ /* 0x000fe200078e0006 */
[----:B------:R-:W-:-:S03]  /*0770*/  VIADDMNMX.RELU R26, R26, R0, R9, PT ;  /* 0x000000001a1a7246 */ /* 0x000fc60003801109 */
[CC--:B------:R-:W-:Y:S01]  /*0780*/  IMAD R24, R5.reuse, R27.reuse, R24 ;  /* 0x0000001b05187224 */ /* 0x0c0fe200078e0218 */
[----:B------:R0:W2:Y:S01]  /*0790*/  LDG.E R29, desc[UR24][R22.64] ;  /* 0x00000018161d7981 */ /* 0x0000a2000c1e1900 */
[C-C-:B------:R-:W-:Y:S02]  /*07a0*/  IMAD R25, R5.reuse, R28, R26.reuse ;  /* 0x0000001c05197224 */ /* 0x140fe400078e021a */
[----:B0-----:R-:W-:Y:S02]  /*07b0*/  IMAD R23, R5, R27, R26 ;  /* 0x0000001b05177224 */ /* 0x001fe400078e021a */
[----:B------:R-:W-:-:S05]  /*07c0*/  IMAD.WIDE.U32 R26, R24, 0x4, R6 ;  /* 0x00000004181a7825 */ /* 0x000fca00078e0006 */
[----:B------:R0:W3:Y:S01]  /*07d0*/  LDG.E R28, desc[UR24][R26.64] ;  /* 0x000000181a1c7981 */ /* 0x0000e2000c1e1900 */
[----:B------:R-:W-:-:S06]  /*07e0*/  IMAD.WIDE.U32 R24, R25, 0x4, R6 ;  /* 0x0000000419187825 */ /* 0x000fcc00078e0006 */
[----:B------:R-:W4:Y:S01]  /*07f0*/  LDG.E R25, desc[UR24][R24.64] ;  /* 0x0000001818197981 */ /* 0x000f22000c1e1900 */
[----:B0-----:R-:W-:-:S05]  /*0800*/  IMAD.WIDE.U32 R26, R23, 0x4, R6 ;  /* 0x00000004171a7825 */ /* 0x001fca00078e0006 */
[----:B------:R-:W5:Y:S01]  /*0810*/  LDG.E R24, desc[UR24][R26.64] ;  /* 0x000000181a187981 */ /* 0x000f62000c1e1900 */
[----:B------:R-:W-:Y:S01]  /*0820*/  UIADD3 UR4, UPT, UPT, UR4, 0x2, URZ ;  /* 0x0000000204047890 */ /* 0x000fe2000fffe0ff */
[----:B------:R-:W-:-:S03]  /*0830*/  IADD3 R16, P4, PT, R16, 0x8, RZ ;  /* 0x0000000810107810 */ /* 0x000fc60007f9e0ff */
[----:B------:R-:W-:Y:S01]  /*0840*/  UISETP.NE.AND UP0, UPT, UR4, URZ, UPT ;  /* 0x000000ff0400728c */ /* 0x000fe2000bf05270 */
[----:B------:R-:W-:Y:S01]  /*0850*/  IADD3 R14, P6, PT, R14, 0x8, RZ ;  /* 0x000000080e0e7810 */ /* 0x000fe20007fde0ff */
[----:B------:R-:W-:Y:S01]  /*0860*/  IMAD.X R17, RZ, RZ, R17, P4 ;  /* 0x000000ffff117224 */ /* 0x000fe200020e0611 */
[----:B------:R-:W-:Y:S02]  /*0870*/  IADD3 R12, P4, PT, R12, 0x8, RZ ;  /* 0x000000080c0c7810 */ /* 0x000fe40007f9e0ff */
[----:B------:R-:W-:Y:S01]  /*0880*/  IADD3 R18, P5, PT, R18, 0x8, RZ ;  /* 0x0000000812127810 */ /* 0x000fe20007fbe0ff */
[----:B------:R-:W-:Y:S02]  /*0890*/  IMAD.X R15, RZ, RZ, R15, P6 ;  /* 0x000000ffff0f7224 */ /* 0x000fe400030e060f */
[----:B------:R-:W-:Y:S01]  /*08a0*/  IMAD.X R13, RZ, RZ, R13, P4 ;  /* 0x000000ffff0d7224 */ /* 0x000fe200020e060d */
[----:B------:R-:W-:Y:S01]  /*08b0*/  IADD3.X R19, PT, PT, RZ, R19, RZ, P5, !PT ;  /* 0x00000013ff137210 */ /* 0x000fe20002ffe4ff */
[----:B------:R-:W-:Y:S01]  /*08c0*/  IMAD.WIDE R10, R4, 0x8, R10 ;  /* 0x00000008040a7825 */ /* 0x000fe200078e020a */
[----:B--2---:R-:W0:Y:S08]  /*08d0*/  F2F.F64.F32 R22, R29 ;  /* 0x0000001d00167310 */ /* 0x004e300000201800 */
[----:B---3--:R-:W1:Y:S01]  /*08e0*/  F2F.F64.F32 R6, R28 ;  /* 0x0000001c00067310 */ /* 0x008e620000201800 */
[----:B0-----:R-:W-:-:S07]  /*08f0*/  DADD R20, R20, R22 ;  /* 0x0000000014147229 */ /* 0x001fce0000000016 */
[----:B----4-:R-:W0:Y:S01]  /*0900*/  F2F.F64.F32 R22, R25 ;  /* 0x0000001900167310 */ /* 0x010e220000201800 */
[----:B-1----:R-:W-:-:S07]  /*0910*/  DADD R6, R20, -R6 ;  /* 0x0000000014067229 */ /* 0x002fce0000000806 */
[----:B-----5:R-:W1:Y:S01]  /*0920*/  F2F.F64.F32 R20, R24 ;  /* 0x0000001800147310 */ /* 0x020e620000201800 */
[----:B0-----:R-:W-:-:S08]  /*0930*/  DADD R6, R6, -R22 ;  /* 0x0000000006067229 */ /* 0x001fd00000000816 */
[----:B-1----:R-:W-:Y:S01]  /*0940*/  DADD R20, R6, R20 ;  /* 0x0000000006147229 */ /* 0x002fe20000000014 */
[----:B------:R-:W-:Y:S10]  /*0950*/  BRA.U UP0, `(.L_x_19) ;  /* 0xfffffff900787547 */ /* 0x000ff4000b83ffff */
[----:B------:R-:W-:Y:S01]  /*0960*/  ULOP3.LUT UR4, UR13, 0x7ffffffe, URZ, 0xc0, !UPT ;  /* 0x7ffffffe0d047892 */ /* 0x000fe2000f8ec0ff */
[----:B------:R-:W-:-:S11]  /*0970*/  UMOV UR5, URZ ;  /* 0x000000ff00057c82 */ /* 0x000fd60008000000 */
.L_x_18:
[----:B------:R-:W-:-:S04]  /*0980*/  ULOP3.LUT UR6, UR13, 0x1, URZ, 0xc0, !UPT ;  /* 0x000000010d067892 */ /* 0x000fc8000f8ec0ff */
[----:B------:R-:W-:-:S09]  /*0990*/  UISETP.NE.U32.AND UP0, UPT, UR6, 0x1, UPT ;  /* 0x000000010600788c */ /* 0x000fd2000bf05070 */
[----:B------:R-:W-:Y:S05]  /*09a0*/  BRA.U UP0, `(.L_x_20) ;  /* 0x0000000500147547 */ /* 0x000fea000b800000 */
[----:B------:R-:W0:Y:S01]  /*09b0*/  LDCU.128 UR12, c[0x0][0x3a0] ;  /* 0x00007400ff0c77ac */ /* 0x000e220008000c00 */
[----:B------:R-:W2:Y:S01]  /*09c0*/  LDCU.128 UR16, c[0x0][0x3b0] ;  /* 0x00007600ff1077ac */ /* 0x000ea20008000c00 */
[----:B------:R-:W-:Y:S02]  /*09d0*/  USHF.L.U32 UR9, UR4, 0x2, URZ ;  /* 0x0000000204097899 */ /* 0x000fe400080006ff */
[----:B------:R-:W-:Y:S02]  /*09e0*/  USHF.L.U64.HI UR10, UR4, 0x2, UR5 ;  /* 0x00000002040a7899 */ /* 0x000fe40008010205 */
[----:B0-----:R-:W-:Y:S02]  /*09f0*/  UIADD3 UR5, UP0, UPT, UR9, UR14, URZ ;  /* 0x0000000e09057290 */ /* 0x001fe4000ff1e0ff */
[----:B------:R-:W-:Y:S02]  /*0a00*/  UIADD3 UR6, UP1, UPT, UR9, UR12, URZ ;  /* 0x0000000c09067290 */ /* 0x000fe4000ff3e0ff */
[----:B------:R-:W-:-:S02]  /*0a10*/  UIADD3.X UR7, UPT, UPT, UR10, UR15, URZ, UP0, !UPT ;  /* 0x0000000f0a077290 */ /* 0x000fc400087fe4ff */
[----:B--2---:R-:W-:Y:S01]  /*0a20*/  UIADD3 UR4, UP2, UPT, UR9, UR16, URZ ;  /* 0x0000001009047290 */ /* 0x004fe2000ff5e0ff */
[----:B------:R-:W-:Y:S01]  /*0a30*/  IMAD.U32 R6, RZ, RZ, UR5 ;  /* 0x00000005ff067e24 */ /* 0x000fe2000f8e00ff */
[----:B------:R-:W-:Y:S02]  /*0a40*/  UIADD3 UR8, UP0, UPT, UR9, UR18, URZ ;  /* 0x0000001209087290 */ /* 0x000fe4000ff1e0ff */
[----:B------:R-:W-:Y:S01]  /*0a50*/  IMAD.U32 R7, RZ, RZ, UR7 ;  /* 0x00000007ff077e24 */ /* 0x000fe2000f8e00ff */
[----:B------:R-:W-:Y:S02]  /*0a60*/  UIADD3.X UR7, UPT, UPT, UR10, UR13, URZ, UP1, !UPT ;  /* 0x0000000d0a077290 */ /* 0x000fe40008ffe4ff */
[----:B------:R-:W-:Y:S02]  /*0a70*/  UIADD3.X UR5, UPT, UPT, UR10, UR17, URZ, UP2, !UPT ;  /* 0x000000110a057290 */ /* 0x000fe400097fe4ff */
[----:B------:R-:W-:Y:S01]  /*0a80*/  UIADD3.X UR9, UPT, UPT, UR10, UR19, URZ, UP0, !UPT ;  /* 0x000000130a097290 */ /* 0x000fe200087fe4ff */
[----:B------:R-:W-:Y:S01]  /*0a90*/  MOV R14, UR6 ;  /* 0x00000006000e7c02 */ /* 0x000fe20008000f00 */
[----:B------:R-:W-:Y:S01]  /*0aa0*/  IMAD.U32 R15, RZ, RZ, UR7 ;  /* 0x00000007ff0f7e24 */ /* 0x000fe2000f8e00ff */
[----:B------:R-:W-:Y:S01]  /*0ab0*/  MOV R16, UR4 ;  /* 0x0000000400107c02 */ /* 0x000fe20008000f00 */
[----:B------:R-:W-:Y:S01]  /*0ac0*/  IMAD.U32 R12, RZ, RZ, UR8 ;  /* 0x00000008ff0c7e24 */ /* 0x000fe2000f8e00ff */
[----:B------:R-:W2:Y:S01]  /*0ad0*/  LDG.E R6, desc[UR24][R6.64] ;  /* 0x0000001806067981 */ /* 0x000ea2000c1e1900 */
[----:B------:R-:W-:-:S02]  /*0ae0*/  IMAD.U32 R17, RZ, RZ, UR5 ;  /* 0x00000005ff117e24 */ /* 0x000fc4000f8e00ff */
[----:B------:R-:W-:Y:S01]  /*0af0*/  IMAD.U32 R13, RZ, RZ, UR9 ;  /* 0x00000009ff0d7e24 */ /* 0x000fe2000f8e00ff */
[----:B------:R0:W3:Y:S04]  /*0b00*/  LDG.E R14, desc[UR24][R14.64] ;  /* 0x000000180e0e7981 */ /* 0x0000e8000c1e1900 */
[----:B------:R-:W4:Y:S04]  /*0b10*/  LDG.E R16, desc[UR24][R16.64] ;  /* 0x0000001810107981 */ /* 0x000f28000c1e1900 */
[----:B------:R-:W5:Y:S01]  /*0b20*/  LDG.E R12, desc[UR24][R12.64] ;  /* 0x000000180c0c7981 */ /* 0x000f62000c1e1900 */
[----:B------:R-:W-:-:S02]  /*0b30*/  VIADD R22, R8, 0xffffffff ;  /* 0xffffffff08167836 */ /* 0x000fc40000000000 */
[----:B------:R-:W-:-:S03]  /*0b40*/  VIADD R23, R9, 0xffffffff ;  /* 0xffffffff09177836 */ /* 0x000fc60000000000 */
[C---:B------:R-:W-:Y:S02]  /*0b50*/  ISETP.NE.AND P3, PT, R3.reuse, R22, PT ;  /* 0x000000160300720c */ /* 0x040fe40003f65270 */
[----:B------:R-:W-:Y:S02]  /*0b60*/  ISETP.NE.AND P2, PT, R0, R23, PT ;  /* 0x000000170000720c */ /* 0x000fe40003f45270 */
[----:B------:R-:W-:Y:S02]  /*0b70*/  ISETP.NE.AND P4, PT, R3, RZ, PT ;  /* 0x000000ff0300720c */ /* 0x000fe40003f85270 */
[----:B0-----:R-:W-:Y:S01]  /*0b80*/  IADD3 R15, PT, PT, R8, 0x42, RZ ;  /* 0x00000042080f7810 */ /* 0x001fe20007ffe0ff */
[----:B--2---:R-:W-:Y:S08]  /*0b90*/  F2I.CEIL.NTZ R4, -R6 ;  /* 0x8000000600047305 */ /* 0x004ff0000020b100 */
[----:B---3--:R-:W0:Y:S08]  /*0ba0*/  F2I.FLOOR.NTZ R7, -R14 ;  /* 0x8000000e00077305 */ /* 0x008e300000207100 */
[----:B----4-:R-:W2:Y:S08]  /*0bb0*/  F2I.FLOOR.NTZ R19, -R16 ;  /* 0x8000001000137305 */ /* 0x010eb00000207100 */
[----:B-----5:R-:W3:Y:S01]  /*0bc0*/  F2I.CEIL.NTZ R18, -R12 ;  /* 0x8000000c00127305 */ /* 0x020ee2000020b100 */
[----:B0-----:R-:W-:Y:S01]  /*0bd0*/  VIADD R6, R7, 0x1 ;  /* 0x0000000107067836 */ /* 0x001fe20000000000 */
[----:B------:R-:W-:Y:S01]  /*0be0*/  ISETP.GE.AND P0, PT, R4, 0x1, PT ;  /* 0x000000010400780c */ /* 0x000fe20003f06270 */
[----:B--2---:R-:W-:-:S03]  /*0bf0*/  VIADD R13, R19, 0x1 ;  /* 0x00000001130d7836 */ /* 0x004fc60000000000 */
[----:B------:R-:W-:Y:S02]  /*0c00*/  @!P3 SEL R6, R15, R6, !P0 ;  /* 0x000000060f06b207 */ /* 0x000fe40004000000 */
[----:B---3--:R-:W-:-:S04]  /*0c10*/  ISETP.GE.AND P1, PT, R18, 0x1, PT ;  /* 0x000000011200780c */ /* 0x008fc80003f26270 */
[----:B------:R-:W-:Y:S02]  /*0c20*/  @!P2 SEL R13, R2, R13, !P1 ;  /* 0x0000000d020da207 */ /* 0x000fe40004800000 */
[----:B------:R-:W-:Y:S02]  /*0c30*/  ISETP.NE.AND P1, PT, R0, RZ, PT ;  /* 0x000000ff0000720c */ /* 0x000fe40003f25270 */
[----:B------:R-:W-:Y:S02]  /*0c40*/  ISETP.GT.AND P0, PT, R7, -0x2, PT ;  /* 0xfffffffe0700780c */ /* 0x000fe40003f04270 */
[----:B------:R-:W-:Y:S02]  /*0c50*/  VIADDMNMX.RELU R2, R6, R3, R8, PT ;  /* 0x0000000306027246 */ /* 0x000fe40003801108 */
[----:B------:R-:W-:Y:S02]  /*0c60*/  VIADDMNMX.RELU R13, R13, R0, R9, PT ;  /* 0x000000000d0d7246 */ /* 0x000fe40003801109 */
[----:B------:R-:W-:-:S03]  /*0c70*/  @!P4 SEL R4, R4, RZ, !P0 ;  /* 0x000000ff0404c207 */ /* 0x000fc60004000000 */
[----:B------:R-:W-:Y:S01]  /*0c80*/  IMAD R7, R5, R2, R13 ;  /* 0x0000000205077224 */ /* 0x000fe200078e020d */
[----:B------:R-:W-:Y:S02]  /*0c90*/  VIADDMNMX.RELU R4, R4, R3, R8, PT ;  /* 0x0000000304047246 */ /* 0x000fe40003801108 */
[----:B------:R-:W-:Y:S01]  /*0ca0*/  ISETP.GT.AND P0, PT, R19, -0x2, PT ;  /* 0xfffffffe1300780c */ /* 0x000fe20003f04270 */
[----:B-1----:R-:W-:-:S03]  /*0cb0*/  IMAD.WIDE.U32 R6, R7, 0x4, R10 ;  /* 0x0000000407067825 */ /* 0x002fc600078e000a */
[----:B------:R-:W-:Y:S01]  /*0cc0*/  @!P1 SEL R18, R18, RZ, !P0 ;  /* 0x000000ff12129207 */ /* 0x000fe20004000000 */
[----:B------:R-:W-:Y:S01]  /*0cd0*/  IMAD R13, R5, R4, R13 ;  /* 0x00000004050d7224 */ /* 0x000fe200078e020d */
[----:B------:R-:W2:Y:S02]  /*0ce0*/  LDG.E R8, desc[UR24][R6.64] ;  /* 0x0000001806087981 */ /* 0x000ea4000c1e1900 */
[----:B------:R-:W-:Y:S01]  /*0cf0*/  VIADDMNMX.RELU R18, R18, R0, R9, PT ;  /* 0x0000000012127246 */ /* 0x000fe20003801109 */
[----:B------:R-:W-:-:S04]  /*0d00*/  IMAD.WIDE.U32 R12, R13, 0x4, R10 ;  /* 0x000000040d0c7825 */ /* 0x000fc800078e000a */
[----:B------:R-:W-:Y:S02]  /*0d10*/  IMAD R15, R5, R2, R18 ;  /* 0x00000002050f7224 */ /* 0x000fe400078e0212 */
[----:B------:R-:W3:Y:S02]  /*0d20*/  LDG.E R12, desc[UR24][R12.64] ;  /* 0x000000180c0c7981 */ /* 0x000ee4000c1e1900 */
[----:B------:R-:W-:-:S04]  /*0d30*/  IMAD.WIDE.U32 R14, R15, 0x4, R10 ;  /* 0x000000040f0e7825 */ /* 0x000fc800078e000a */
[----:B------:R-:W-:Y:S02]  /*0d40*/  IMAD R17, R5, R4, R18 ;  /* 0x0000000405117224 */ /* 0x000fe400078e0212 */
[----:B------:R-:W4:Y:S02]  /*0d50*/  LDG.E R14, desc[UR24][R14.64] ;  /* 0x000000180e0e7981 */ /* 0x000f24000c1e1900 */
[----:B------:R-:W-:-:S06]  /*0d60*/  IMAD.WIDE.U32 R16, R17, 0x4, R10 ;  /* 0x0000000411107825 */ /* 0x000fcc00078e000a */
[----:B------:R-:W5:Y:S01]  /*0d70*/  LDG.E R16, desc[UR24][R16.64] ;  /* 0x0000001810107981 */ /* 0x000f62000c1e1900 */
[----:B--2---:R-:W0:Y:S08]  /*0d80*/  F2F.F64.F32 R4, R8 ;  /* 0x0000000800047310 */ /* 0x004e300000201800 */
[----:B---3--:R-:W1:Y:S01]  /*0d90*/  F2F.F64.F32 R6, R12 ;  /* 0x0000000c00067310 */ /* 0x008e620000201800 */
[----:B0-----:R-:W-:-:S07]  /*0da0*/  DADD R4, R20, R4 ;  /* 0x0000000014047229 */ /* 0x001fce0000000004 */
[----:B----4-:R-:W0:Y:S01]  /*0db0*/  F2F.F64.F32 R10, R14 ;  /* 0x0000000e000a7310 */ /* 0x010e220000201800 */
[----:B-1----:R-:W-:-:S07]  /*0dc0*/  DADD R4, R4, -R6 ;  /* 0x0000000004047229 */ /* 0x002fce0000000806 */
[----:B-----5:R-:W1:Y:S01]  /*0dd0*/  F2F.F64.F32 R20, R16 ;  /* 0x0000001000147310 */ /* 0x020e620000201800 */
[----:B0-----:R-:W-:-:S08]  /*0de0*/  DADD R4, R4, -R10 ;  /* 0x0000000004047229 */ /* 0x001fd0000000080a */
[----:B-1----:R-:W-:-:S11]  /*0df0*/  DADD R20, R4, R20 ;  /* 0x0000000004147229 */ /* 0x002fd60000000014 */
.L_x_20:
[----:B------:R0:W2:Y:S02]  /*0e00*/  F2F.F32.F64 R21, R20 ;  /* 0x0000001400157310 */ /* 0x0000a40000301000 */
.L_x_17:
[----:B------:R-:W3:Y:S01]  /*0e10*/  LDC.64 R4, c[0x0][0x388] ;  /* 0x0000e200ff047b82 */ /* 0x000ee20000000a00 */
[----:B------:R-:W-:-:S04]  /*0e20*/  IMAD R3, R3, R9, R0 ;  /* 0x0000000903037224 */ /* 0x000fc800078e0200 */
[----:B---3--:R-:W-:-:S05]  /*0e30*/  IMAD.WIDE R2, R3, 0x4, R4 ;  /* 0x0000000403027825 */ /* 0x008fca00078e0204 */
[----:B--2---:R-:W-:Y:S01]  /*0e40*/  STG.E desc[UR24][R2.64], R21 ;  /* 0x0000001502007986 */ /* 0x004fe2000c101918 */
[----:B------:R-:W-:Y:S05]  /*0e50*/  EXIT ;  /* 0x000000000000794d */ /* 0x000fea0003800000 */
.L_x_21:
        /* <DEDUP_REMOVED lines=10> */
.L_x_34:


//--------------------- .text._Z32forwardNoNormReplicateFracKernelPfiS_iiiiS_S_S_S_S_iiPKf --------------------------
	.section	.text._Z32forwardNoNormReplicateFracKernelPfiS_iiiiS_S_S_S_S_iiPKf,"ax",@progbits
	.align	128
        .global         _Z32forwardNoNormReplicateFracKernelPfiS_iiiiS_S_S_S_S_iiPKf
        .type           _Z32forwardNoNormReplicateFracKernelPfiS_iiiiS_S_S_S_S_iiPKf,@function
        .size           _Z32forwardNoNormReplicateFracKernelPfiS_iiiiS_S_S_S_S_iiPKf,(.L_x_35 - _Z32forwardNoNormReplicateFracKernelPfiS_iiiiS_S_S_S_S_iiPKf)
        .other          _Z32forwardNoNormReplicateFracKernelPfiS_iiiiS_S_S_S_S_iiPKf,@"STO_CUDA_ENTRY STV_DEFAULT"
_Z32forwardNoNormReplicateFracKernelPfiS_iiiiS_S_S_S_S_iiPKf:
.text._Z32forwardNoNormReplicateFracKernelPfiS_iiiiS_S_S_S_S_iiPKf:
[----:B------:R-:W-:Y:S08]  /*0000*/  LDC R1, c[0x0][0x37c] ;  /* 0x0000df00ff017b82 */ /* 0x000ff00000000800 */
[----:B------:R-:W0:Y:S01]  /*0010*/  LDC R5, c[0x0][0x39c] ;  /* 0x0000e700ff057b82 */ /* 0x000e220000000800 */
[----:B------:R-:W1:Y:S01]  /*0020*/  S2R R2, SR_TID.X ;  /* 0x0000000000027919 */ /* 0x000e620000002100 */
[----:B------:R-:W2:Y:S01]  /*0030*/  LDCU UR6, c[0x0][0x3a0] ;  /* 0x00007400ff0677ac */ /* 0x000ea20008000800 */
[----:B------:R-:W3:Y:S05]  /*0040*/  LDCU UR5, c[0x0][0x3d4] ;  /* 0x00007a80ff0577ac */ /* 0x000eea0008000800 */
[----:B------:R-:W4:Y:S08]  /*0050*/  S2UR UR4, SR_CTAID.X ;  /* 0x00000000000479c3 */ /* 0x000f300000002500 */
[----:B------:R-:W5:Y:S01]  /*0060*/  LDC R0, c[0x0][0x398] ;  /* 0x0000e600ff007b82 */ /* 0x000f620000000800 */
[----:B0-----:R-:W-:-:S04]  /*0070*/  IABS R4, R5 ;  /* 0x0000000500047213 */ /* 0x001fc80000000000 */
[----:B------:R-:W0:Y:S01]  /*0080*/  I2F.RP R3, R4 ;  /* 0x0000000400037306 */ /* 0x000e220000209400 */
[----:B----4-:R-:W-:-:S06]  /*0090*/  USHF.L.U32 UR4, UR4, 0xa, URZ ;  /* 0x0000000a04047899 */ /* 0x010fcc00080006ff */
[----:B-1----:R-:W-:Y:S02]  /*00a0*/  LOP3.LUT R2, R2, UR4, RZ, 0xfc, !PT ;  /* 0x0000000402027c12 */ /* 0x002fe4000f8efcff */
[----:B-----5:R-:W-:Y:S02]  /*00b0*/  IABS R10, R0 ;  /* 0x00000000000a7213 */ /* 0x020fe40000000000 */
[----:B------:R-:W-:Y:S01]  /*00c0*/  IABS R8, R2 ;  /* 0x0000000200087213 */ /* 0x000fe20000000000 */
[----:B0-----:R-:W0:Y:S01]  /*00d0*/  MUFU.RCP R3, R3 ;  /* 0x0000000300037308 */ /* 0x001e220000001000 */
[----:B------:R-:W1:Y:S01]  /*00e0*/  LDCU UR4, c[0x0][0x388] ;  /* 0x00007100ff0477ac */ /* 0x000e620008000800 */
[----:B0-----:R-:W-:-:S06]  /*00f0*/  IADD3 R6, PT, PT, R3, 0xffffffe, RZ ;  /* 0x0ffffffe03067810 */ /* 0x001fcc0007ffe0ff */
[----:B------:R0:W4:Y:S02]  /*0100*/  F2I.FTZ.U32.TRUNC.NTZ R7, R6 ;  /* 0x0000000600077305 */ /* 0x000124000021f000 */
[----:B0-----:R-:W-:Y:S02]  /*0110*/  IMAD.MOV.U32 R6, RZ, RZ, RZ ;  /* 0x000000ffff067224 */ /* 0x001fe400078e00ff */
[----:B----4-:R-:W-:-:S04]  /*0120*/  IMAD.MOV R9, RZ, RZ, -R7 ;  /* 0x000000ffff097224 */ /* 0x010fc800078e0a07 */
[----:B------:R-:W-:Y:S01]  /*0130*/  IMAD R3, R9, R4, RZ ;  /* 0x0000000409037224 */ /* 0x000fe200078e02ff */
[----:B------:R-:W-:-:S03]  /*0140*/  MOV R9, R10 ;  /* 0x0000000a00097202 */ /* 0x000fc60000000f00 */
[----:B------:R-:W-:Y:S01]  /*0150*/  IMAD.HI.U32 R7, R7, R3, R6 ;  /* 0x0000000307077227 */ /* 0x000fe200078e0006 */
[----:B------:R-:W-:Y:S02]  /*0160*/  MOV R3, R8 ;  /* 0x0000000800037202 */ /* 0x000fe40000000f00 */
[----:B------:R-:W0:Y:S03]  /*0170*/  I2F.RP R8, R9 ;  /* 0x0000000900087306 */ /* 0x000e260000209400 */
[----:B------:R-:W-:-:S04]  /*0180*/  IMAD.HI.U32 R23, R7, R3, RZ ;  /* 0x0000000307177227 */ /* 0x000fc800078e00ff */
[----:B------:R-:W-:-:S04]  /*0190*/  IMAD.MOV R6, RZ, RZ, -R23 ;  /* 0x000000ffff067224 */ /* 0x000fc800078e0a17 */
[C---:B------:R-:W-:Y:S01]  /*01a0*/  IMAD R3, R4.reuse, R6, R3 ;  /* 0x0000000604037224 */ /* 0x040fe200078e0203 */
[----:B0-----:R-:W0:Y:S04]  /*01b0*/  MUFU.RCP R8, R8 ;  /* 0x0000000800087308 */ /* 0x001e280000001000 */
[----:B------:R-:W-:-:S13]  /*01c0*/  ISETP.GT.U32.AND P1, PT, R4, R3, PT ;  /* 0x000000030400720c */ /* 0x000fda0003f24070 */
[-C--:B------:R-:W-:Y:S01]  /*01d0*/  @!P1 IADD3 R3, PT, PT, R3, -R4.reuse, RZ ;  /* 0x8000000403039210 */ /* 0x080fe20007ffe0ff */
[----:B------:R-:W-:Y:S01]  /*01e0*/  @!P1 VIADD R23, R23, 0x1 ;  /* 0x0000000117179836 */ /* 0x000fe20000000000 */
[----:B------:R-:W-:Y:S02]  /*01f0*/  ISETP.NE.AND P1, PT, R5, RZ, PT ;  /* 0x000000ff0500720c */ /* 0x000fe40003f25270 */
[----:B0-----:R-:W-:Y:S02]  /*0200*/  IADD3 R6, PT, PT, R8, 0xffffffe, RZ ;  /* 0x0ffffffe08067810 */ /* 0x001fe40007ffe0ff */
[----:B------:R-:W-:Y:S02]  /*0210*/  ISETP.GE.U32.AND P0, PT, R3, R4, PT ;  /* 0x000000040300720c */ /* 0x000fe40003f06070 */
[----:B------:R-:W0:Y:S01]  /*0220*/  LDC R4, c[0x0][0x3a4] ;  /* 0x0000e900ff047b82 */ /* 0x000e220000000800 */
[----:B------:R-:W-:Y:S01]  /*0230*/  LOP3.LUT R3, R2, R5, RZ, 0x3c, !PT ;  /* 0x0000000502037212 */ /* 0x000fe200078e3cff */
[----:B------:R4:W5:Y:S03]  /*0240*/  F2I.FTZ.U32.TRUNC.NTZ R7, R6 ;  /* 0x0000000600077305 */ /* 0x000966000021f000 */
[----:B------:R-:W-:-:S06]  /*0250*/  ISETP.GE.AND P2, PT, R3, RZ, PT ;  /* 0x000000ff0300720c */ /* 0x000fcc0003f46270 */
[----:B------:R-:W-:Y:S01]  /*0260*/  @P0 IADD3 R23, PT, PT, R23, 0x1, RZ ;  /* 0x0000000117170810 */ /* 0x000fe20007ffe0ff */
[----:B----4-:R-:W-:Y:S01]  /*0270*/  HFMA2 R6, -RZ, RZ, 0, 0 ;  /* 0x00000000ff067431 */ /* 0x010fe200000001ff */
[----:B-----5:R-:W-:-:S05]  /*0280*/  IADD3 R8, PT, PT, RZ, -R7, RZ ;  /* 0x80000007ff087210 */ /* 0x020fca0007ffe0ff */
[----:B------:R-:W-:Y:S01]  /*0290*/  @!P2 IMAD.MOV R23, RZ, RZ, -R23 ;  /* 0x000000ffff17a224 */ /* 0x000fe200078e0a17 */
[----:B------:R-:W-:Y:S01]  /*02a0*/  @!P1 LOP3.LUT R23, RZ, R5, RZ, 0x33, !PT ;  /* 0x00000005ff179212 */ /* 0x000fe200078e33ff */
[----:B------:R-:W-:-:S03]  /*02b0*/  IMAD R3, R8, R9, RZ ;  /* 0x0000000908037224 */ /* 0x000fc600078e02ff */
[----:B------:R-:W-:Y:S02]  /*02c0*/  IABS R8, R23 ;  /* 0x0000001700087213 */ /* 0x000fe40000000000 */
[----:B0-----:R-:W-:Y:S01]  /*02d0*/  IABS R10, R4 ;  /* 0x00000004000a7213 */ /* 0x001fe20000000000 */
        /* <DEDUP_REMOVED lines=13> */
[----:B------:R-:W-:Y:S02]  /*03b0*/  LOP3.LUT R6, R23, R0, RZ, 0x3c, !PT ;  /* 0x0000000017067212 */ /* 0x000fe400078e3cff */
[----:B------:R-:W0:Y:S02]  /*03c0*/  F2I.FTZ.U32.TRUNC.NTZ R7, R7 ;  /* 0x0000000700077305 */ /* 0x000e24000021f000 */
[----:B------:R-:W-:Y:S01]  /*03d0*/  ISETP.GE.AND P2, PT, R6, RZ, PT ;  /* 0x000000ff0600720c */ /* 0x000fe20003f46270 */
[----:B------:R-:W-:-:S06]  /*03e0*/  HFMA2 R6, -RZ, RZ, 0, 0 ;  /* 0x00000000ff067431 */ /* 0x000fcc00000001ff */
[----:B------:R-:W-:Y:S02]  /*03f0*/  @P0 IADD3 R3, PT, PT, R3, 0x1, RZ ;  /* 0x0000000103030810 */ /* 0x000fe40007ffe0ff */
[----:B0-----:R-:W-:-:S04]  /*0400*/  IADD3 R9, PT, PT, RZ, -R7, RZ ;  /* 0x80000007ff097210 */ /* 0x001fc80007ffe0ff */
[----:B------:R-:W-:Y:S01]  /*0410*/  @!P2 IMAD.MOV R3, RZ, RZ, -R3 ;  /* 0x000000ffff03a224 */ /* 0x000fe200078e0a03 */
[----:B------:R-:W-:Y:S01]  /*0420*/  @!P1 LOP3.LUT R3, RZ, R0, RZ, 0x33, !PT ;  /* 0x00000000ff039212 */ /* 0x000fe200078e33ff */
[----:B------:R-:W-:-:S03]  /*0430*/  IMAD R9, R9, R10, RZ ;  /* 0x0000000a09097224 */ /* 0x000fc600078e02ff */
[----:B------:R-:W-:Y:S01]  /*0440*/  IABS R8, R3 ;  /* 0x0000000300087213 */ /* 0x000fe20000000000 */
[----:B------:R-:W-:-:S03]  /*0450*/  IMAD.HI.U32 R6, R7, R9, R6 ;  /* 0x0000000907067227 */ /* 0x000fc600078e0006 */
[----:B------:R-:W-:-:S05]  /*0460*/  MOV R7, R8 ;  /* 0x0000000800077202 */ /* 0x000fca0000000f00 */
[----:B------:R-:W-:-:S04]  /*0470*/  IMAD.HI.U32 R6, R6, R7, RZ ;  /* 0x0000000706067227 */ /* 0x000fc800078e00ff */
[----:B------:R-:W-:-:S04]  /*0480*/  IMAD.MOV R8, RZ, RZ, -R6 ;  /* 0x000000ffff087224 */ /* 0x000fc800078e0a06 */
[----:B------:R-:W-:Y:S02]  /*0490*/  IMAD R7, R10, R8, R7 ;  /* 0x000000080a077224 */ /* 0x000fe400078e0207 */
[----:B--2---:R-:W-:-:S03]  /*04a0*/  IMAD R8, R4, UR6, RZ ;  /* 0x0000000604087c24 */ /* 0x004fc6000f8e02ff */
[----:B------:R-:W-:-:S13]  /*04b0*/  ISETP.GT.U32.AND P1, PT, R10, R7, PT ;  /* 0x000000070a00720c */ /* 0x000fda0003f24070 */
[-C--:B------:R-:W-:Y:S02]  /*04c0*/  @!P1 IADD3 R7, PT, PT, R7, -R10.reuse, RZ ;  /* 0x8000000a07079210 */ /* 0x080fe40007ffe0ff */
[----:B------:R-:W-:Y:S02]  /*04d0*/  @!P1 IADD3 R6, PT, PT, R6, 0x1, RZ ;  /* 0x0000000106069810 */ /* 0x000fe40007ffe0ff */
[----:B------:R-:W-:Y:S02]  /*04e0*/  ISETP.GE.U32.AND P0, PT, R7, R10, PT ;  /* 0x0000000a0700720c */ /* 0x000fe40003f06070 */
[----:B------:R-:W-:Y:S02]  /*04f0*/  LOP3.LUT R7, R3, R4, RZ, 0x3c, !PT ;  /* 0x0000000403077212 */ /* 0x000fe400078e3cff */
[----:B------:R-:W-:Y:S02]  /*0500*/  ISETP.NE.AND P1, PT, R4, RZ, PT ;  /* 0x000000ff0400720c */ /* 0x000fe40003f25270 */
[----:B------:R-:W-:-:S02]  /*0510*/  ISETP.GE.AND P2, PT, R7, RZ, PT ;  /* 0x000000ff0700720c */ /* 0x000fc40003f46270 */
[----:B------:R-:W-:-:S05]  /*0520*/  LOP3.LUT R7, R5, R0, RZ, 0xfc, !PT ;  /* 0x0000000005077212 */ /* 0x000fca00078efcff */
[----:B------:R-:W-:Y:S01]  /*0530*/  @P0 VIADD R6, R6, 0x1 ;  /* 0x0000000106060836 */ /* 0x000fe20000000000 */
[----:B------:R-:W-:-:S04]  /*0540*/  ISETP.GE.AND P0, PT, R3, R8, PT ;  /* 0x000000080300720c */ /* 0x000fc80003f06270 */
[----:B------:R-:W-:Y:S02]  /*0550*/  ISETP.LT.OR P0, PT, R7, RZ, P0 ;  /* 0x000000ff0700720c */ /* 0x000fe40000701670 */
[----:B------:R-:W-:Y:S02]  /*0560*/  @!P2 IADD3 R6, PT, PT, -R6, RZ, RZ ;  /* 0x000000ff0606a210 */ /* 0x000fe40007ffe1ff */
[----:B------:R-:W-:-:S05]  /*0570*/  @!P1 LOP3.LUT R6, RZ, R4, RZ, 0x33, !PT ;  /* 0x00000004ff069212 */ /* 0x000fca00078e33ff */
[C---:B-1----:R-:W-:Y:S02]  /*0580*/  IMAD R16, R6.reuse, UR4, RZ ;  /* 0x0000000406107c24 */ /* 0x042fe4000f8e02ff */
[----:B---3--:R-:W-:Y:S02]  /*0590*/  IMAD R25, R6, UR5, RZ ;  /* 0x0000000506197c24 */ /* 0x008fe4000f8e02ff */
[----:B------:R-:W-:Y:S05]  /*05a0*/  @P0 EXIT ;  /* 0x000000000000094d */ /* 0x000fea0003800000 */
[----:B------:R-:W0:Y:S01]  /*05b0*/  LDC.64 R12, c[0x0][0x3d8] ;  /* 0x0000f600ff0c7b82 */ /* 0x000e220000000a00 */
[----:B------:R-:W-:Y:S01]  /*05c0*/  IMAD.MOV R8, RZ, RZ, -R3 ;  /* 0x000000ffff087224 */ /* 0x000fe200078e0a03 */
[----:B------:R-:W-:Y:S01]  /*05d0*/  IADD3 R4, PT, PT, -R23, RZ, RZ ;  /* 0x000000ff17047210 */ /* 0x000fe20007ffe1ff */
[----:B------:R-:W1:Y:S02]  /*05e0*/  LDCU.64 UR4, c[0x0][0x358] ;  /* 0x00006b00ff0477ac */ /* 0x000e640008000a00 */
[----:B------:R-:W-:Y:S02]  /*05f0*/  IMAD R23, R0, R8, R23 ;  /* 0x0000000800177224 */ /* 0x000fe400078e0217 */
[----:B------:R-:W-:Y:S01]  /*0600*/  IMAD R2, R5, R4, R2 ;  /* 0x0000000405027224 */ /* 0x000fe200078e0202 */
[----:B------:R-:W2:Y:S03]  /*0610*/  LDC.64 R10, c[0x0][0x3b0] ;  /* 0x0000ec00ff0a7b82 */ /* 0x000ea60000000a00 */
[----:B------:R-:W-:-:S05]  /*0620*/  IMAD R4, R23, R5, R2 ;  /* 0x0000000517047224 */ /* 0x000fca00078e0202 */
[----:B------:R-:W3:Y:S08]  /*0630*/  LDC.64 R14, c[0x0][0x3a8] ;  /* 0x0000ea00ff0e7b82 */ /* 0x000ef00000000a00 */
[----:B------:R-:W4:Y:S01]  /*0640*/  LDC.64 R6, c[0x0][0x3c0] ;  /* 0x0000f000ff067b82 */ /* 0x000f220000000a00 */
[----:B0-----:R-:W-:-:S06]  /*0650*/  IMAD.WIDE R12, R4, 0x4, R12 ;  /* 0x00000004040c7825 */ /* 0x001fcc00078e020c */
[----:B-1----:R-:W5:Y:S01]  /*0660*/  LDG.E R12, desc[UR4][R12.64] ;  /* 0x000000040c0c7981 */ /* 0x002f62000c1e1900 */
[----:B------:R-:W0:Y:S01]  /*0670*/  LDC.64 R8, c[0x0][0x3b8] ;  /* 0x0000ee00ff087b82 */ /* 0x000e220000000a00 */
[----:B--2---:R-:W-:-:S06]  /*0680*/  IMAD.WIDE R18, R3, 0x4, R10 ;  /* 0x0000000403127825 */ /* 0x004fcc00078e020a */
[----:B------:R-:W5:Y:S01]  /*0690*/  LDG.E R19, desc[UR4][R18.64] ;  /* 0x0000000412137981 */ /* 0x000f62000c1e1900 */
[----:B---3--:R-:W-:-:S06]  /*06a0*/  IMAD.WIDE R14, R3, 0x4, R14 ;  /* 0x00000004030e7825 */ /* 0x008fcc00078e020e */
[----:B------:R1:W2:Y:S01]  /*06b0*/  LDG.E R15, desc[UR4][R14.64] ;  /* 0x000000040e0f7981 */ /* 0x0002a2000c1e1900 */
[C---:B----4-:R-:W-:Y:S02]  /*06c0*/  IMAD.WIDE R20, R3.reuse, 0x4, R6 ;  /* 0x0000000403147825 */ /* 0x050fe400078e0206 */
[----:B------:R-:W3:Y:S04]  /*06d0*/  LDC.64 R6, c[0x0][0x380] ;  /* 0x0000e000ff067b82 */ /* 0x000ee80000000a00 */
[----:B------:R-:W4:Y:S01]  /*06e0*/  LDG.E R21, desc[UR4][R20.64] ;  /* 0x0000000414157981 */ /* 0x000f22000c1e1900 */
[----:B0-----:R-:W-:-:S06]  /*06f0*/  IMAD.WIDE R10, R3, 0x4, R8 ;  /* 0x00000004030a7825 */ /* 0x001fcc00078e0208 */
[----:B------:R-:W4:Y:S01]  /*0700*/  LDG.E R11, desc[UR4][R10.64] ;  /* 0x000000040a0b7981 */ /* 0x000f22000c1e1900 */
[----:B------:R-:W-:Y:S01]  /*0710*/  IADD3 R28, PT, PT, R5, -0x1, RZ ;  /* 0xffffffff051c7810 */ /* 0x000fe20007ffe0ff */
[----:B---3--:R-:W-:Y:S01]  /*0720*/  IMAD.WIDE R16, R16, 0x4, R6 ;  /* 0x0000000410107825 */ /* 0x008fe200078e0206 */
[----:B------:R-:W-:-:S03]  /*0730*/  IADD3 R6, PT, PT, R0, -0x1, RZ ;  /* 0xffffffff00067810 */ /* 0x000fc60007ffe0ff */
[----:B-----5:R-:W-:-:S04]  /*0740*/  FMUL R27, R12, R19 ;  /* 0x000000130c1b7220 */ /* 0x020fc80000400000 */
[----:B-1----:R-:W0:Y:S01]  /*0750*/  F2I.FLOOR.NTZ R14, R27 ;  /* 0x0000001b000e7305 */ /* 0x002e220000207100 */
[----:B--2---:R-:W-:-:S07]  /*0760*/  FMUL R9, R12, R15 ;  /* 0x0000000f0c097220 */ /* 0x004fce0000400000 */
[----:B------:R-:W1:Y:S01]  /*0770*/  F2I.CEIL.NTZ R26, R9 ;  /* 0x00000009001a7305 */ /* 0x000e62000020b100 */
[----:B----4-:R-:W-:-:S07]  /*0780*/  FMUL R8, R12, R21 ;  /* 0x000000150c087220 */ /* 0x010fce0000400000 */
[----:B------:R-:W2:Y:S01]  /*0790*/  F2I.FLOOR.NTZ R29, R8 ;  /* 0x00000008001d7305 */ /* 0x000ea20000207100 */
[----:B------:R-:W-:-:S07]  /*07a0*/  FMUL R15, R12, R11 ;  /* 0x0000000b0c0f7220 */ /* 0x000fce0000400000 */
[----:B------:R-:W3:Y:S01]  /*07b0*/  F2I.CEIL.NTZ R13, R15 ;  /* 0x0000000f000d7305 */ /* 0x000ee2000020b100 */
[C---:B0-----:R-:W-:Y:S01]  /*07c0*/  IMAD.IADD R7, R23.reuse, 0x1, R14 ;  /* 0x0000000117077824 */ /* 0x041fe200078e020e */
[----:B-1----:R-:W-:-:S04]  /*07d0*/  IADD3 R23, PT, PT, R23, R26, RZ ;  /* 0x0000001a17177210 */ /* 0x002fc80007ffe0ff */
[----:B------:R-:W-:Y:S02]  /*07e0*/  VIMNMX.RELU R10, PT, PT, R23, R6, PT ;  /* 0x00000006170a7248 */ /* 0x000fe40003fe1100 */
[----:B--2---:R-:W-:Y:S02]  /*07f0*/  IADD3 R24, PT, PT, R2, R29, RZ ;  /* 0x0000001d02187210 */ /* 0x004fe40007ffe0ff */
[C---:B------:R-:W-:Y:S01]  /*0800*/  VIADDMNMX R12, R7.reuse, 0x2, R0, PT ;  /* 0x00000002070c7846 */ /* 0x040fe20003800100 */
[----:B------:R-:W-:Y:S01]  /*0810*/  VIADD R7, R7, 0x1 ;  /* 0x0000000107077836 */ /* 0x000fe20000000000 */
[----:B------:R-:W-:Y:S01]  /*0820*/  IADD3 R19, PT, PT, R0, -0x1, RZ ;  /* 0xffffffff00137810 */ /* 0x000fe20007ffe0ff */
[----:B---3--:R-:W-:Y:S01]  /*0830*/  IMAD.IADD R2, R2, 0x1, R13 ;  /* 0x0000000102027824 */ /* 0x008fe200078e020d */
[----:B------:R-:W-:Y:S01]  /*0840*/  IADD3 R6, PT, PT, R23, -0x1, RZ ;  /* 0xffffffff17067810 */ /* 0x000fe20007ffe0ff */
[----:B------:R-:W-:Y:S01]  /*0850*/  IMAD R11, R10, R5, R10 ;  /* 0x000000050a0b7224 */ /* 0x000fe200078e020a */
[----:B------:R-:W-:-:S02]  /*0860*/  VIMNMX R14, PT, PT, R7, R0, PT ;  /* 0x00000000070e7248 */ /* 0x000fc40003fe0100 */
[----:B------:R-:W-:Y:S02]  /*0870*/  VIMNMX.RELU R31, PT, PT, R2, R28, PT ;  /* 0x0000001c021f7248 */ /* 0x000fe40003fe1100 */
[----:B------:R-:W-:Y:S02]  /*0880*/  VIMNMX.RELU R18, PT, PT, R6, R19, PT ;  /* 0x0000001306127248 */ /* 0x000fe40003fe1100 */
[----:B------:R-:W-:Y:S02]  /*0890*/  IADD3 R10, PT, PT, R24, 0x1, RZ ;  /* 0x00000001180a7810 */ /* 0x000fe40007ffe0ff */
[----:B------:R-:W-:Y:S02]  /*08a0*/  IADD3 R19, PT, PT, R31, R11, RZ ;  /* 0x0000000b1f137210 */ /* 0x000fe40007ffe0ff */
[----:B------:R-:W-:Y:S01]  /*08b0*/  VIMNMX R34, PT, PT, R12, 0x1, !PT ;  /* 0x000000010c227848 */ /* 0x000fe20007fe0100 */
[-C--:B------:R-:W-:Y:S01]  /*08c0*/  IMAD R12, R18, R5.reuse, R18 ;  /* 0x00000005120c7224 */ /* 0x080fe200078e0212 */
[----:B------:R-:W-:Y:S01]  /*08d0*/  VIMNMX R14, PT, PT, R14, 0x1, !PT ;  /* 0x000000010e0e7848 */ /* 0x000fe20007fe0100 */
[----:B------:R-:W-:Y:S01]  /*08e0*/  IMAD.WIDE R18, R19, 0x4, R16 ;  /* 0x0000000413127825 */ /* 0x000fe200078e0210 */
[----:B------:R-:W-:-:S03]  /*08f0*/  VIMNMX R29, PT, PT, R10, R5, PT ;  /* 0x000000050a1d7248 */ /* 0x000fc60003fe0100 */
[----:B------:R-:W-:Y:S01]  /*0900*/  IMAD.IADD R33, R31, 0x1, R12 ;  /* 0x000000011f217824 */ /* 0x000fe200078e020c */
[----:B------:R-:W-:Y:S01]  /*0910*/  VIMNMX R29, PT, PT, R29, 0x1, !PT ;  /* 0x000000011d1d7848 */ /* 0x000fe20007fe0100 */
[-C--:B------:R-:W-:Y:S01]  /*0920*/  IMAD R14, R14, R5.reuse, R14 ;  /* 0x000000050e0e7224 */ /* 0x080fe200078e020e */
[----:B------:R0:W2:Y:S01]  /*0930*/  LDG.E R22, desc[UR4][R18.64] ;  /* 0x0000000412167981 */ /* 0x0000a2000c1e1900 */
[----:B------:R-:W-:-:S05]  /*0940*/  IMAD R34, R34, R5, R34 ;  /* 0x0000000522227224 */ /* 0x000fca00078e0222 */
[----:B------:R-:W-:Y:S01]  /*0950*/  IADD3 R21, PT, PT, R31, R34, RZ ;  /* 0x000000221f157210 */ /* 0x000fe20007ffe0ff */
[----:B0-----:R-:W-:Y:S01]  /*0960*/  IMAD.WIDE R18, R33, 0x4, R16 ;  /* 0x0000000421127825 */ /* 0x001fe200078e0210 */
[----:B------:R-:W-:-:S04]  /*0970*/  IADD3 R33, PT, PT, R29, R14, RZ ;  /* 0x0000000e1d217210 */ /* 0x000fc80007ffe0ff */
[----:B------:R0:W3:Y:S01]  /*0980*/  LDG.E R30, desc[UR4][R18.64] ;  /* 0x00000004121e7981 */ /* 0x0000e2000c1e1900 */
[----:B------:R-:W-:Y:S01]  /*0990*/  IMAD.WIDE R20, R21, 0x4, R16 ;  /* 0x0000000415147825 */ /* 0x000fe200078e0210 */
[----:B------:R-:W-:-:S04]  /*09a0*/  IADD3 R35, PT, PT, R29, R11, RZ ;  /* 0x0000000b1d237210 */ /* 0x000fc80007ffe0ff */
[----:B------:R1:W4:Y:S01]  /*09b0*/  LDG.E R32, desc[UR4][R20.64] ;  /* 0x0000000414207981 */ /* 0x000322000c1e1900 */
[----:B0-----:R-:W-:-:S05]  /*09c0*/  IMAD.WIDE R18, R33, 0x4, R16 ;  /* 0x0000000421127825 */ /* 0x001fca00078e0210 */
[----:B------:R0:W5:Y:S01]  /*09d0*/  LDG.E R33, desc[UR4][R18.64] ;  /* 0x0000000412217981 */ /* 0x000162000c1e1900 */
[----:B-1----:R-:W-:-:S04]  /*09e0*/  IMAD.WIDE R20, R35, 0x4, R16 ;  /* 0x0000000423147825 */ /* 0x002fc800078e0210 */
[----:B------:R-:W-:Y:S02]  /*09f0*/  IMAD.IADD R37, R29, 0x1, R34 ;  /* 0x000000011d257824 */ /* 0x000fe400078e0222 */
[----:B------:R-:W2:Y:S01]  /*0a00*/  LDG.E R34, desc[UR4][R20.64] ;  /* 0x0000000414227981 */ /* 0x000ea2000c1e1900 */
[----:B------:R-:W-:Y:S01]  /*0a10*/  IADD3 R35, PT, PT, R31, R14, RZ ;  /* 0x0000000e1f237210 */ /* 0x000fe20007ffe0ff */
[----:B0-----:R-:W-:Y:S01]  /*0a20*/  IMAD.WIDE R18, R37, 0x4, R16 ;  /* 0x0000000425127825 */ /* 0x001fe200078e0210 */
[----:B------:R-:W-:-:S04]  /*0a30*/  ISETP.GE.AND P0, PT, R23, R0, PT ;  /* 0x000000001700720c */ /* 0x000fc80003f06270 */
[----:B------:R0:W3:Y:S01]  /*0a40*/  LDG.E R31, desc[UR4][R18.64] ;  /* 0x00000004121f7981 */ /* 0x0000e2000c1e1900 */
[----:B------:R-:W-:Y:S02]  /*0a50*/  VIADDMNMX.RELU R28, R2, 0xffffffff, R28, PT ;  /* 0xffffffff021c7846 */ /* 0x000fe4000380111c */
[-C--:B------:R-:W-:Y:S02]  /*0a60*/  ISETP.GE.AND P1, PT, R10, R5.reuse, PT ;  /* 0x000000050a00720c */ /* 0x080fe40003f26270 */
[----:B------:R-:W-:Y:S01]  /*0a70*/  ISETP.GE.OR P2, PT, R2, R5, P0 ;  /* 0x000000050200720c */ /* 0x000fe20000746670 */
[----:B0-----:R-:W-:Y:S01]  /*0a80*/  IMAD.WIDE R18, R35, 0x4, R16 ;  /* 0x0000000423127825 */ /* 0x001fe200078e0210 */
[----:B------:R-:W-:-:S04]  /*0a90*/  VIADDMNMX R24, R24, 0x2, R5, PT ;  /* 0x0000000218187846 */ /* 0x000fc80003800105 */
[----:B------:R0:W4:Y:S01]  /*0aa0*/  LDG.E R35, desc[UR4][R18.64] ;  /* 0x0000000412237981 */ /* 0x000122000c1e1900 */
[----:B------:R-:W-:Y:S02]  /*0ab0*/  ISETP.GE.OR P3, PT, R10, R5, P0 ;  /* 0x000000050a00720c */ /* 0x000fe40000766670 */
[----:B------:R-:W-:Y:S02]  /*0ac0*/  ISETP.GE.OR P1, PT, R7, R0, P1 ;  /* 0x000000000700720c */ /* 0x000fe40000f26670 */
[----:B------:R-:W-:Y:S02]  /*0ad0*/  ISETP.LT.OR P0, PT, R23, 0x1, P2 ;  /* 0x000000011700780c */ /* 0x000fe40001701670 */
[----:B0-----:R-:W-:Y:S02]  /*0ae0*/  IADD3 R19, PT, PT, R14, R28, RZ ;  /* 0x0000001c0e137210 */ /* 0x001fe40007ffe0ff */
[----:B------:R-:W-:Y:S02]  /*0af0*/  VIMNMX R24, PT, PT, R24, 0x1, !PT ;  /* 0x0000000118187848 */ /* 0x000fe40007fe0100 */
[----:B------:R-:W-:Y:S01]  /*0b00*/  ISETP.GE.AND P2, PT, R7, R0, PT ;  /* 0x000000000700720c */ /* 0x000fe20003f46270 */
[----:B------:R-:W-:Y:S01]  /*0b10*/  IMAD.WIDE R18, R19, 0x4, R16 ;  /* 0x0000000413127825 */ /* 0x000fe200078e0210 */
[----:B------:R-:W-:-:S02]  /*0b20*/  ISETP.LT.OR P3, PT, R23, 0x1, P3 ;  /* 0x000000011700780c */ /* 0x000fc40001f61670 */
[----:B------:R-:W-:Y:S01]  /*0b30*/  ISETP.LT.OR P1, PT, R7, 0x1, P1 ;  /* 0x000000010700780c */ /* 0x000fe20000f21670 */
[----:B------:R-:W-:Y:S01]  /*0b40*/  IMAD.IADD R23, R29, 0x1, R12 ;  /* 0x000000011d177824 */ /* 0x000fe200078e020c */
[----:B------:R-:W-:Y:S01]  /*0b50*/  IADD3 R29, PT, PT, R14, R24, RZ ;  /* 0x000000180e1d7210 */ /* 0x000fe20007ffe0ff */
[C---:B------:R-:W-:Y:S01]  /*0b60*/  IMAD.IADD R21, R11.reuse, 0x1, R24 ;  /* 0x000000010b157824 */ /* 0x040fe200078e0218 */
[----:B------:R-:W-:Y:S02]  /*0b70*/  ISETP.GE.OR P2, PT, R2, R5, P2 ;  /* 0x000000050200720c */ /* 0x000fe40001746670 */
[----:B------:R-:W-:Y:S02]  /*0b80*/  IADD3 R12, PT, PT, R11, R28, RZ ;  /* 0x0000001c0b0c7210 */ /* 0x000fe40007ffe0ff */
[----:B------:R-:W-:Y:S01]  /*0b90*/  ISETP.LT.OR P1, PT, R10, 0x1, P1 ;  /* 0x000000010a00780c */ /* 0x000fe20000f21670 */
[----:B------:R0:W4:Y:S01]  /*0ba0*/  LDG.E R11, desc[UR4][R18.64] ;  /* 0x00000004120b7981 */ /* 0x000122000c1e1900 */
[----:B------:R-:W-:Y:S01]  /*0bb0*/  ISETP.LT.OR P2, PT, R7, 0x1, P2 ;  /* 0x000000010700780c */ /* 0x000fe20001741670 */
[----:B------:R-:W-:-:S04]  /*0bc0*/  IMAD.WIDE R28, R29, 0x4, R16 ;  /* 0x000000041d1c7825 */ /* 0x000fc800078e0210 */
[----:B------:R-:W-:Y:S01]  /*0bd0*/  IMAD.WIDE R20, R21, 0x4, R16 ;  /* 0x0000000415147825 */ /* 0x000fe200078e0210 */
[----:B0-----:R-:W0:Y:S01]  /*0be0*/  LDC.64 R18, c[0x0][0x3c8] ;  /* 0x0000f200ff127b82 */ /* 0x001e220000000a00 */
[----:B------:R-:W-:-:S03]  /*0bf0*/  ISETP.LT.OR P2, PT, R2, 0x1, P2 ;  /* 0x000000010200780c */ /* 0x000fc60001741670 */
[----:B------:R1:W4:Y:S01]  /*0c00*/  LDG.E R14, desc[UR4][R20.64] ;  /* 0x00000004140e7981 */ /* 0x000322000c1e1900 */
[----:B------:R-:W-:-:S03]  /*0c10*/  ISETP.LT.OR P3, PT, R10, 0x1, P3 ;  /* 0x000000010a00780c */ /* 0x000fc60001f61670 */
[----:B------:R-:W4:Y:S01]  /*0c20*/  LDG.E R28, desc[UR4][R28.64] ;  /* 0x000000041c1c7981 */ /* 0x000f22000c1e1900 */
[----:B------:R-:W-:Y:S01]  /*0c30*/  ISETP.LT.OR P0, PT, R2, 0x1, P0 ;  /* 0x000000010200780c */ /* 0x000fe20000701670 */
[----:B------:R-:W0:Y:S01]  /*0c40*/  @!P1 LDC R24, c[0x0][0x3d0] ;  /* 0x0000f400ff189b82 */ /* 0x000e220000000800 */
[----:B-1----:R-:W-:-:S04]  /*0c50*/  IMAD.WIDE R20, R23, 0x4, R16 ;  /* 0x0000000417147825 */ /* 0x002fc800078e0210 */
[----:B------:R-:W-:Y:S02]  /*0c60*/  IMAD.WIDE R16, R12, 0x4, R16 ;  /* 0x000000040c107825 */ /* 0x000fe400078e0210 */
[----:B------:R1:W4:Y:S01]  /*0c70*/  LDG.E R20, desc[UR4][R20.64] ;  /* 0x0000000414147981 */ /* 0x000322000c1e1900 */
[----:B------:R-:W1:Y:S03]  /*0c80*/  @!P2 LDC R12, c[0x0][0x3d0] ;  /* 0x0000f400ff0cab82 */ /* 0x000e660000000800 */
[----:B------:R1:W4:Y:S01]  /*0c90*/  LDG.E R23, desc[UR4][R16.64] ;  /* 0x0000000410177981 */ /* 0x000322000c1e1900 */
[----:B0-----:R-:W-:-:S04]  /*0ca0*/  IMAD.WIDE R18, R25, 0x4, R18 ;  /* 0x0000000419127825 */ /* 0x001fc800078e0212 */
[----:B------:R-:W0:Y:S08]  /*0cb0*/  @!P0 LDC R25, c[0x0][0x3d0] ;  /* 0x0000f400ff198b82 */ /* 0x000e300000000800 */
[----:B-1----:R-:W1:Y:S01]  /*0cc0*/  @!P3 LDC R21, c[0x0][0x3d0] ;  /* 0x0000f400ff15bb82 */ /* 0x002e620000000800 */
[----:B------:R-:W-:Y:S01]  /*0cd0*/  @!P1 IMAD R29, R7, R24, R10 ;  /* 0x00000018071d9224 */ /* 0x000fe200078e020a */
[----:B------:R-:W-:-:S03]  /*0ce0*/  MOV R24, RZ ;  /* 0x000000ff00187202 */ /* 0x000fc60000000f00 */
[----:B------:R-:W-:-:S04]  /*0cf0*/  @!P1 IMAD.WIDE R16, R29, 0x4, R18 ;  /* 0x000000041d109825 */ /* 0x000fc800078e0212 */
[----:B------:R-:W-:Y:S01]  /*0d00*/  @!P2 IMAD R7, R7, R12, RZ ;  /* 0x0000000c0707a224 */ /* 0x000fe200078e02ff */
[----:B------:R1:W4:Y:S04]  /*0d10*/  @!P1 LDG.E R24, desc[UR4][R16.64] ;  /* 0x0000000410189981 */ /* 0x000328000c1e1900 */
[----:B------:R-:W-:Y:S01]  /*0d20*/  @!P2 IADD3 R29, P1, PT, R2, R7, RZ ;  /* 0x00000007021da210 */ /* 0x000fe20007f3e0ff */
[C---:B0-----:R-:W-:Y:S02]  /*0d30*/  @!P0 IMAD R25, R6.reuse, R25, RZ ;  /* 0x0000001906198224 */ /* 0x041fe400078e02ff */
[----:B-1----:R-:W-:Y:S02]  /*0d40*/  @!P3 IMAD R21, R6, R21, R10 ;  /* 0x000000150615b224 */ /* 0x002fe400078e020a */
[----:B------:R-:W-:-:S02]  /*0d50*/  IMAD.MOV.U32 R10, RZ, RZ, RZ ;  /* 0x000000ffff0a7224 */ /* 0x000fc400078e00ff */
[----:B------:R-:W-:Y:S01]  /*0d60*/  @!P3 IMAD.WIDE R16, R21, 0x4, R18 ;  /* 0x000000041510b825 */ /* 0x000fe200078e0212 */
[----:B------:R-:W-:Y:S02]  /*0d70*/  @!P2 LEA.HI.X.SX32 R7, R7, RZ, 0x1, P1 ;  /* 0x000000ff0707a211 */ /* 0x000fe400008f0eff */
[C---:B------:R-:W-:Y:S02]  /*0d80*/  @!P2 LEA R6, P1, R29.reuse, R18, 0x2 ;  /* 0x000000121d06a211 */ /* 0x040fe400078210ff */
[----:B------:R0:W4:Y:S01]  /*0d90*/  @!P3 LDG.E R10, desc[UR4][R16.64] ;  /* 0x00000004100ab981 */ /* 0x000122000c1e1900 */
[----:B------:R-:W-:Y:S02]  /*0da0*/  @!P0 IADD3 R21, P3, PT, R2, R25, RZ ;  /* 0x0000001902158210 */ /* 0x000fe40007f7e0ff */
[----:B------:R-:W-:Y:S02]  /*0db0*/  MOV R2, RZ ;  /* 0x000000ff00027202 */ /* 0x000fe40000000f00 */
[----:B------:R-:W-:-:S02]  /*0dc0*/  @!P2 LEA.HI.X R7, R29, R19, R7, 0x2, P1 ;  /* 0x000000131d07a211 */ /* 0x000fc400008f1407 */
[----:B------:R-:W-:Y:S02]  /*0dd0*/  @!P0 LEA.HI.X.SX32 R25, R25, RZ, 0x1, P3 ;  /* 0x000000ff19198211 */ /* 0x000fe400018f0eff */
[C---:B0-----:R-:W-:Y:S01]  /*0de0*/  @!P0 LEA R16, P1, R21.reuse, R18, 0x2 ;  /* 0x0000001215108211 */ /* 0x041fe200078210ff */
[----:B------:R-:W4:Y:S01]  /*0df0*/  @!P2 LDG.E R2, desc[UR4][R6.64+-0x4] ;  /* 0xfffffc040602a981 */ /* 0x000f22000c1e1900 */
[----:B------:R-:W-:Y:S02]  /*0e00*/  MOV R12, RZ ;  /* 0x000000ff000c7202 */ /* 0x000fe40000000f00 */
[----:B------:R-:W-:-:S05]  /*0e10*/  @!P0 LEA.HI.X R17, R21, R19, R25, 0x2, P1 ;  /* 0x0000001315118211 */ /* 0x000fca00008f1419 */
[----:B------:R0:W4:Y:S01]  /*0e20*/  @!P0 LDG.E R12, desc[UR4][R16.64+-0x4] ;  /* 0xfffffc04100c8981 */ /* 0x000122000c1e1900 */
[----:B------:R-:W1:Y:S01]  /*0e30*/  FRND.FLOOR R19, R8 ;  /* 0x0000000800137307 */ /* 0x000e620000205000 */
[----:B------:R-:W-:-:S05]  /*0e40*/  I2FP.F32.S32 R26, R26 ;  /* 0x0000001a001a7245 */ /* 0x000fca0000201400 */
[----:B0-----:R-:W-:Y:S01]  /*0e50*/  FADD R16, -R9, R26 ;  /* 0x0000001a09107221 */ /* 0x001fe20000000100 */
[----:B-1----:R-:W-:Y:S01]  /*0e60*/  FADD R17, R8, -R19 ;  /* 0x8000001308117221 */ /* 0x002fe20000000000 */
[----:B------:R-:W0:Y:S02]  /*0e70*/  FRND.FLOOR R18, R27 ;  /* 0x0000001b00127307 */ /* 0x000e240000205000 */
[----:B0-----:R-:W-:-:S06]  /*0e80*/  FADD R27, R27, -R18 ;  /* 0x800000121b1b7221 */ /* 0x001fcc0000000000 */
[----:B-----5:R-:W0:Y:S08]  /*0e90*/  F2F.F64.F32 R6, R33 ;  /* 0x0000002100067310 */ /* 0x020e300000201800 */
[----:B--2---:R-:W1:Y:S01]  /*0ea0*/  F2F.F64.F32 R8, R34 ;  /* 0x0000002200087310 */ /* 0x004e620000201800 */
[----:B0-----:R-:W-:Y:S01]  /*0eb0*/  DADD R6, RZ, R6 ;  /* 0x00000000ff067229 */ /* 0x001fe20000000006 */
[----:B---3--:R-:W-:-:S07]  /*0ec0*/  FADD R31, -R33, R31 ;  /* 0x0000001f211f7221 */ /* 0x008fce0000000100 */
[----:B-1----:R-:W-:Y:S01]  /*0ed0*/  DADD R6, R6, -R8 ;  /* 0x0000000006067229 */ /* 0x002fe20000000808 */
[----:B----4-:R-:W0:Y:S01]  /*0ee0*/  F2F.F64.F32 R8, R35 ;  /* 0x0000002300087310 */ /* 0x010e220000201800 */
[----:B------:R-:W-:-:S04]  /*0ef0*/  FADD R32, R31, -R32 ;  /* 0x800000201f207221 */ /* 0x000fc80000000000 */
[----:B------:R-:W-:-:S04]  /*0f00*/  FADD R32, R35, R32 ;  /* 0x0000002023207221 */ /* 0x000fc80000000000 */
[----:B------:R-:W-:Y:S01]  /*0f10*/  FMUL R18, R27, R32 ;  /* 0x000000201b127220 */ /* 0x000fe20000400000 */
[----:B0-----:R-:W-:Y:S01]  /*0f20*/  DADD R8, R6, -R8 ;  /* 0x0000000006087229 */ /* 0x001fe20000000808 */
[----:B------:R-:W0:Y:S08]  /*0f30*/  F2F.F64.F32 R6, R22 ;  /* 0x0000001600067310 */ /* 0x000e300000201800 */
[----:B------:R-:W1:Y:S01]  /*0f40*/  F2F.F64.F32 R18, R18 ;  /* 0x0000001200127310 */ /* 0x000e620000201800 */
[----:B------:R-:W-:-:S04]  /*0f50*/  FADD R33, -R33, R28 ;  /* 0x0000001c21217221 */ /* 0x000fc80000000100 */
[----:B------:R-:W-:Y:S01]  /*0f60*/  FADD R33, R33, -R14 ;  /* 0x8000000e21217221 */ /* 0x000fe20000000000 */
[----:B------:R-:W-:-:S03]  /*0f70*/  FADD R21, R34, -R20 ;  /* 0x8000001422157221 */ /* 0x000fc60000000000 */
[----:B------:R-:W-:Y:S01]  /*0f80*/  FADD R34, R34, R33 ;  /* 0x0000002122227221 */ /* 0x000fe20000000000 */
[----:B0-----:R-:W-:Y:S01]  /*0f90*/  DADD R6, R8, R6 ;  /* 0x0000000008067229 */ /* 0x001fe20000000006 */
[C---:B------:R-:W-:Y:S02]  /*0fa0*/  FADD R21, -R22.reuse, R21 ;  /* 0x0000001516157221 */ /* 0x040fe40000000100 */
[----:B------:R-:W-:Y:S01]  /*0fb0*/  FMUL R34, R17, R34 ;  /* 0x0000002211227220 */ /* 0x000fe20000400000 */
[----:B------:R-:W-:Y:S01]  /*0fc0*/  FADD R11, R35, -R11 ;  /* 0x8000000b230b7221 */ /* 0x000fe20000000000 */
[----:B------:R-:W-:Y:S02]  /*0fd0*/  FADD R21, R21, R30 ;  /* 0x0000001e15157221 */ /* 0x000fe40000000000 */
[----:B------:R-:W0:Y:S01]  /*0fe0*/  F2F.F64.F32 R8, R34 ;  /* 0x0000002200087310 */ /* 0x000e220000201800 */
[----:B------:R-:W-:Y:S01]  /*0ff0*/  I2FP.F32.S32 R14, R13 ;  /* 0x0000000d000e7245 */ /* 0x000fe20000201400 */
[----:B------:R-:W-:Y:S01]  /*1000*/  FADD R22, -R22, R11 ;  /* 0x0000000b16167221 */ /* 0x000fe20000000100 */
[----:B------:R-:W-:Y:S01]  /*1010*/  FMUL R21, R16, R21 ;  /* 0x0000001510157220 */ /* 0x000fe20000400000 */
[----:B-1----:R-:W-:-:S02]  /*1020*/  DADD R6, R6, R18 ;  /* 0x0000000006067229 */ /* 0x002fc40000000012 */
[----:B------:R-:W-:Y:S01]  /*1030*/  FADD R15, -R15, R14 ;  /* 0x0000000e0f0f7221 */ /* 0x000fe20000000100 */
[----:B------:R-:W-:Y:S01]  /*1040*/  FADD R22, R22, R23 ;  /* 0x0000001716167221 */ /* 0x000fe20000000000 */
[----:B------:R-:W1:Y:S03]  /*1050*/  F2F.F64.F32 R18, R21 ;  /* 0x0000001500127310 */ /* 0x000e660000201800 */
[----:B------:R-:W-:Y:S01]  /*1060*/  FMUL R22, R15, R22 ;  /* 0x000000160f167220 */ /* 0x000fe20000400000 */
[----:B------:R-:W-:Y:S01]  /*1070*/  FMUL R11, R27, R17 ;  /* 0x000000111b0b7220 */ /* 0x000fe20000400000 */
[----:B0-----:R-:W-:-:S03]  /*1080*/  DADD R8, R6, R8 ;  /* 0x0000000006087229 */ /* 0x001fc60000000008 */
[----:B------:R-:W0:Y:S01]  /*1090*/  F2F.F64.F32 R6, R22 ;  /* 0x0000001600067310 */ /* 0x000e220000201800 */
[----:B------:R-:W-:Y:S01]  /*10a0*/  FMUL R11, R11, R24 ;  /* 0x000000180b0b7220 */ /* 0x000fe20000400000 */
[----:B------:R-:W-:-:S03]  /*10b0*/  FMUL R17, R16, R17 ;  /* 0x0000001110117220 */ /* 0x000fc60000400000 */
[----:B-1----:R-:W-:-:S03]  /*10c0*/  DADD R18, R8, R18 ;  /* 0x0000000008127229 */ /* 0x002fc60000000012 */
[----:B------:R-:W1:Y:S01]  /*10d0*/  F2F.F64.F32 R8, R11 ;  /* 0x0000000b00087310 */ /* 0x000e620000201800 */
[----:B------:R-:W-:-:S04]  /*10e0*/  FMUL R27, R15, R27 ;  /* 0x0000001b0f1b7220 */ /* 0x000fc80000400000 */
[----:B0-----:R-:W-:Y:S01]  /*10f0*/  DADD R18, R18, R6 ;  /* 0x0000000012127229 */ /* 0x001fe20000000006 */
[----:B------:R-:W-:-:S07]  /*1100*/  FMUL R17, R17, R10 ;  /* 0x0000000a11117220 */ /* 0x000fce0000400000 */
[----:B-1----:R-:W-:Y:S01]  /*1110*/  DADD R18, R18, R8 ;  /* 0x0000000012127229 */ /* 0x002fe20000000008 */
[----:B------:R-:W-:Y:S01]  /*1120*/  FMUL R15, R16, R15 ;  /* 0x0000000f100f7220 */ /* 0x000fe20000400000 */
[----:B------:R-:W0:Y:S01]  /*1130*/  LDC.64 R10, c[0x0][0x390] ;  /* 0x0000e400ff0a7b82 */ /* 0x000e220000000a00 */
[----:B------:R-:W1:Y:S01]  /*1140*/  F2F.F64.F32 R6, R17 ;  /* 0x0000001100067310 */ /* 0x000e620000201800 */
[----:B------:R-:W-:-:S07]  /*1150*/  FMUL R27, R27, R2 ;  /* 0x000000021b1b7220 */ /* 0x000fce0000400000 */
[----:B------:R-:W2:Y:S01]  /*1160*/  F2F.F64.F32 R8, R27 ;  /* 0x0000001b00087310 */ /* 0x000ea20000201800 */
[----:B------:R-:W-:Y:S01]  /*1170*/  FMUL R12, R15, R12 ;  /* 0x0000000c0f0c7220 */ /* 0x000fe20000400000 */
[----:B-1----:R-:W-:-:S06]  /*1180*/  DADD R18, R18, R6 ;  /* 0x0000000012127229 */ /* 0x002fcc0000000006 */
[----:B------:R-:W1:Y:S02]  /*1190*/  F2F.F64.F32 R6, R12 ;  /* 0x0000000c00067310 */ /* 0x000e640000201800 */
[----:B--2---:R-:W-:-:S08]  /*11a0*/  DADD R8, R18, R8 ;  /* 0x0000000012087229 */ /* 0x004fd00000000008 */
[----:B-1----:R-:W-:Y:S01]  /*11b0*/  DADD R6, R8, R6 ;  /* 0x0000000008067229 */ /* 0x002fe20000000006 */
[----:B------:R-:W-:-:S09]  /*11c0*/  IMAD R0, R5, R0, RZ ;  /* 0x0000000005007224 */ /* 0x000fd200078e02ff */
[----:B------:R-:W1:Y:S01]  /*11d0*/  F2F.F32.F64 R7, R6 ;  /* 0x0000000600077310 */ /* 0x000e620000301000 */
[----:B------:R-:W-:-:S04]  /*11e0*/  IMAD R3, R3, R0, R4 ;  /* 0x0000000003037224 */ /* 0x000fc800078e0204 */
[----:B0-----:R-:W-:-:S05]  /*11f0*/  IMAD.WIDE R2, R3, 0x4, R10 ;  /* 0x0000000403027825 */ /* 0x001fca00078e020a */
[----:B-1----:R-:W-:Y:S01]  /*1200*/  STG.E desc[UR4][R2.64], R7 ;  /* 0x0000000702007986 */ /* 0x002fe2000c101904 */
[----:B------:R-:W-:Y:S05]  /*1210*/  EXIT ;  /* 0x000000000000794d */ /* 0x000fea0003800000 */
.L_x_22:
        /* <DEDUP_REMOVED lines=14> */
.L_x_35:


//--------------------- .text._Z28forwardNoNormReplicateKernelPfiS_iiiiS_S_S_S_ --------------------------
	.section	.text._Z28forwardNoNormReplicateKernelPfiS_iiiiS_S_S_S_,"ax",@progbits
	.align	128
        .global         _Z28forwardNoNormReplicateKernelPfiS_iiiiS_S_S_S_
        .type           _Z28forwardNoNormReplicateKernelPfiS_iiiiS_S_S_S_,@function
        .size           _Z28forwardNoNormReplicateKernelPfiS_iiiiS_S_S_S_,(.L_x_36 - _Z28forwardNoNormReplicateKernelPfiS_iiiiS_S_S_S_)
        .other          _Z28forwardNoNormReplicateKernelPfiS_iiiiS_S_S_S_,@"STO_CUDA_ENTRY STV_DEFAULT"
_Z28forwardNoNormReplicateKernelPfiS_iiiiS_S_S_S_:
.text._Z28forwardNoNormReplicateKernelPfiS_iiiiS_S_S_S_:
[----:B------:R-:W-:Y:S08]  /*0000*/  LDC R1, c[0x0][0x37c] ;  /* 0x0000df00ff017b82 */ /* 0x000ff00000000800 */
[----:B------:R-:W0:Y:S01]  /*0010*/  LDC R6, c[0x0][0x3a4] ;  /* 0x0000e900ff067b82 */ /* 0x000e220000000800 */
[----:B------:R-:W1:Y:S01]  /*0020*/  S2R R3, SR_TID.Z ;  /* 0x0000000000037919 */ /* 0x000e620000002300 */
[----:B------:R-:W2:Y:S01]  /*0030*/  LDCU.64 UR8, c[0x0][0x398] ;  /* 0x00007300ff0877ac */ /* 0x000ea20008000a00 */
[----:B------:R-:W3:Y:S01]  /*0040*/  S2R R9, SR_TID.Y ;  /* 0x0000000000097919 */ /* 0x000ee20000002200 */
[----:B------:R-:W4:Y:S04]  /*0050*/  LDCU UR5, c[0x0][0x3a0] ;  /* 0x00007400ff0577ac */ /* 0x000f280008000800 */
[----:B------:R-:W1:Y:S01]  /*0060*/  S2UR UR4, SR_CTAID.Z ;  /* 0x00000000000479c3 */ /* 0x000e620000002700 */
[----:B0-----:R-:W-:-:S04]  /*0070*/  IABS R11, R6 ;  /* 0x00000006000b7213 */ /* 0x001fc80000000000 */
[----:B------:R-:W0:Y:S01]  /*0080*/  I2F.RP R0, R11 ;  /* 0x0000000b00007306 */ /* 0x000e220000209400 */
[----:B-1----:R-:W-:Y:S01]  /*0090*/  VIADD R3, R3, UR4 ;  /* 0x0000000403037c36 */ /* 0x002fe20008000000 */
[----:B------:R-:W1:Y:S06]  /*00a0*/  LDCU UR4, c[0x0][0x388] ;  /* 0x00007100ff0477ac */ /* 0x000e6c0008000800 */
[----:B0-----:R-:W0:Y:S02]  /*00b0*/  MUFU.RCP R0, R0 ;  /* 0x0000000000007308 */ /* 0x001e240000001000 */
[----:B0-----:R-:W-:-:S02]  /*00c0*/  IADD3 R4, PT, PT, R0, 0xffffffe, RZ ;  /* 0x0ffffffe00047810 */ /* 0x001fc40007ffe0ff */
[----:B------:R-:W-:-:S04]  /*00d0*/  IABS R0, R3 ;  /* 0x0000000300007213 */ /* 0x000fc80000000000 */
[----:B------:R0:W5:Y:S02]  /*00e0*/  F2I.FTZ.U32.TRUNC.NTZ R5, R4 ;  /* 0x0000000400057305 */ /* 0x000164000021f000 */
[----:B0-----:R-:W-:Y:S01]  /*00f0*/  HFMA2 R4, -RZ, RZ, 0, 0 ;  /* 0x00000000ff047431 */ /* 0x001fe200000001ff */
[----:B-----5:R-:W-:-:S05]  /*0100*/  IADD3 R2, PT, PT, RZ, -R5, RZ ;  /* 0x80000005ff027210 */ /* 0x020fca0007ffe0ff */
[----:B------:R-:W-:Y:S02]  /*0110*/  IMAD R7, R2, R11, RZ ;  /* 0x0000000b02077224 */ /* 0x000fe400078e02ff */
[----:B------:R-:W0:Y:S02]  /*0120*/  S2R R2, SR_CTAID.X ;  /* 0x0000000000027919 */ /* 0x000e240000002500 */
[----:B------:R-:W-:Y:S02]  /*0130*/  IMAD.HI.U32 R5, R5, R7, R4 ;  /* 0x0000000705057227 */ /* 0x000fe400078e0004 */
[----:B------:R-:W0:Y:S04]  /*0140*/  S2R R7, SR_TID.X ;  /* 0x0000000000077919 */ /* 0x000e280000002100 */
[----:B------:R-:W-:Y:S01]  /*0150*/  IMAD.HI.U32 R5, R5, R0, RZ ;  /* 0x0000000005057227 */ /* 0x000fe200078e00ff */
[----:B------:R-:W3:Y:S03]  /*0160*/  S2R R4, SR_CTAID.Y ;  /* 0x0000000000047919 */ /* 0x000ee60000002600 */
[----:B------:R-:W-:-:S04]  /*0170*/  IMAD.MOV R8, RZ, RZ, -R5 ;  /* 0x000000ffff087224 */ /* 0x000fc800078e0a05 */
[----:B------:R-:W-:Y:S01]  /*0180*/  IMAD R0, R11, R8, R0 ;  /* 0x000000080b007224 */ /* 0x000fe200078e0200 */
[----:B------:R-:W-:-:S04]  /*0190*/  LOP3.LUT R8, R3, R6, RZ, 0x3c, !PT ;  /* 0x0000000603087212 */ /* 0x000fc800078e3cff */
[----:B------:R-:W-:Y:S02]  /*01a0*/  ISETP.GT.U32.AND P1, PT, R11, R0, PT ;  /* 0x000000000b00720c */ /* 0x000fe40003f24070 */
[----:B------:R-:W-:-:S11]  /*01b0*/  ISETP.GE.AND P2, PT, R8, RZ, PT ;  /* 0x000000ff0800720c */ /* 0x000fd60003f46270 */
[-C--:B------:R-:W-:Y:S02]  /*01c0*/  @!P1 IADD3 R0, PT, PT, R0, -R11.reuse, RZ ;  /* 0x8000000b00009210 */ /* 0x080fe40007ffe0ff */
[----:B------:R-:W-:Y:S02]  /*01d0*/  @!P1 IADD3 R5, PT, PT, R5, 0x1, RZ ;  /* 0x0000000105059810 */ /* 0x000fe40007ffe0ff */
[----:B------:R-:W-:Y:S01]  /*01e0*/  ISETP.GE.U32.AND P0, PT, R0, R11, PT ;  /* 0x0000000b0000720c */ /* 0x000fe20003f06070 */
[----:B0-----:R-:W-:Y:S01]  /*01f0*/  IMAD R0, R2, 0x20, R7 ;  /* 0x0000002002007824 */ /* 0x001fe200078e0207 */
[----:B------:R-:W-:Y:S01]  /*0200*/  ISETP.NE.AND P1, PT, R6, RZ, PT ;  /* 0x000000ff0600720c */ /* 0x000fe20003f25270 */
[----:B---3--:R-:W-:Y:S02]  /*0210*/  IMAD R2, R4, 0x20, R9 ;  /* 0x0000002004027824 */ /* 0x008fe400078e0209 */
[----:B----4-:R-:W-:-:S08]  /*0220*/  IMAD R4, R6, UR5, RZ ;  /* 0x0000000506047c24 */ /* 0x010fd0000f8e02ff */
[----:B------:R-:W-:Y:S02]  /*0230*/  @P0 IADD3 R5, PT, PT, R5, 0x1, RZ ;  /* 0x0000000105050810 */ /* 0x000fe40007ffe0ff */
[----:B--2---:R-:W-:-:S03]  /*0240*/  ISETP.GE.AND P0, PT, R2, UR9, PT ;  /* 0x0000000902007c0c */ /* 0x004fc6000bf06270 */
[----:B------:R-:W-:Y:S01]  /*0250*/  @!P2 IMAD.MOV R5, RZ, RZ, -R5 ;  /* 0x000000ffff05a224 */ /* 0x000fe200078e0a05 */
[----:B------:R-:W-:Y:S02]  /*0260*/  ISETP.GE.OR P0, PT, R0, UR8, P0 ;  /* 0x0000000800007c0c */ /* 0x000fe40008706670 */
[----:B------:R-:W-:Y:S02]  /*0270*/  @!P1 LOP3.LUT R5, RZ, R6, RZ, 0x33, !PT ;  /* 0x00000006ff059212 */ /* 0x000fe400078e33ff */
[----:B------:R-:W-:-:S03]  /*0280*/  ISETP.GE.OR P0, PT, R3, R4, P0 ;  /* 0x000000040300720c */ /* 0x000fc60000706670 */
[----:B-1----:R-:W-:-:S10]  /*0290*/  IMAD R4, R5, UR4, RZ ;  /* 0x0000000405047c24 */ /* 0x002fd4000f8e02ff */
[----:B------:R-:W-:Y:S05]  /*02a0*/  @P0 EXIT ;  /* 0x000000000000094d */ /* 0x000fea0003800000 */
[----:B------:R-:W0:Y:S01]  /*02b0*/  LDC.64 R10, c[0x0][0x3b0] ;  /* 0x0000ec00ff0a7b82 */ /* 0x000e220000000a00 */
[----:B------:R-:W1:Y:S07]  /*02c0*/  LDCU.64 UR6, c[0x0][0x358] ;  /* 0x00006b00ff0677ac */ /* 0x000e6e0008000a00 */
[----:B------:R-:W2:Y:S08]  /*02d0*/  LDC.64 R14, c[0x0][0x3c0] ;  /* 0x0000f000ff0e7b82 */ /* 0x000eb00000000a00 */
[----:B------:R-:W3:Y:S01]  /*02e0*/  LDC.64 R8, c[0x0][0x3a8] ;  /* 0x0000ea00ff087b82 */ /* 0x000ee20000000a00 */
[----:B0-----:R-:W-:-:S07]  /*02f0*/  IMAD.WIDE.U32 R10, R3, 0x4, R10 ;  /* 0x00000004030a7825 */ /* 0x001fce00078e000a */
[----:B------:R-:W0:Y:S01]  /*0300*/  LDC.64 R12, c[0x0][0x3b8] ;  /* 0x0000ee00ff0c7b82 */ /* 0x000e220000000a00 */
[----:B-1----:R-:W4:Y:S01]  /*0310*/  LDG.E R10, desc[UR6][R10.64] ;  /* 0x000000060a0a7981 */ /* 0x002f22000c1e1900 */
[----:B--2---:R-:W-:-:S06]  /*0320*/  IMAD.WIDE.U32 R14, R3, 0x4, R14 ;  /* 0x00000004030e7825 */ /* 0x004fcc00078e000e */
[----:B------:R-:W1:Y:S01]  /*0330*/  LDC.64 R6, c[0x0][0x380] ;  /* 0x0000e000ff067b82 */ /* 0x000e620000000a00 */
[----:B------:R-:W2:Y:S01]  /*0340*/  LDG.E R14, desc[UR6][R14.64] ;  /* 0x000000060e0e7981 */ /* 0x000ea2000c1e1900 */
[----:B---3--:R-:W-:-:S06]  /*0350*/  IMAD.WIDE.U32 R8, R3, 0x4, R8 ;  /* 0x0000000403087825 */ /* 0x008fcc00078e0008 */
[----:B------:R-:W3:Y:S01]  /*0360*/  LDG.E R8, desc[UR6][R8.64] ;  /* 0x0000000608087981 */ /* 0x000ee2000c1e1900 */
[----:B0-----:R-:W-:-:S06]  /*0370*/  IMAD.WIDE.U32 R12, R3, 0x4, R12 ;  /* 0x00000004030c7825 */ /* 0x001fcc00078e000c */
[----:B------:R-:W5:Y:S01]  /*0380*/  LDG.E R12, desc[UR6][R12.64] ;  /* 0x000000060c0c7981 */ /* 0x000f62000c1e1900 */
[----:B------:R-:W-:Y:S01]  /*0390*/  UIADD3 UR4, UPT, UPT, UR8, -0x1, URZ ;  /* 0xffffffff08047890 */ /* 0x000fe2000fffe0ff */
[----:B----4-:R-:W0:Y:S08]  /*03a0*/  F2I.FLOOR.NTZ R5, R10 ;  /* 0x0000000a00057305 */ /* 0x010e300000207100 */
[----:B--2---:R-:W2:Y:S01]  /*03b0*/  F2I.FLOOR.NTZ R17, R14 ;  /* 0x0000000e00117305 */ /* 0x004ea20000207100 */
[----:B0-----:R-:W-:-:S07]  /*03c0*/  IADD3 R11, PT, PT, R0, 0x1, R5 ;  /* 0x00000001000b7810 */ /* 0x001fce0007ffe005 */
[----:B---3--:R-:W0:Y:S01]  /*03d0*/  F2I.CEIL.NTZ R5, R8 ;  /* 0x0000000800057305 */ /* 0x008e22000020b100 */
[----:B------:R-:W-:Y:S02]  /*03e0*/  VIMNMX R11, PT, PT, R11, UR8, PT ;  /* 0x000000080b0b7c48 */ /* 0x000fe4000bfe0100 */
[----:B--2---:R-:W-:Y:S02]  /*03f0*/  IADD3 R17, PT, PT, R2, 0x1, R17 ;  /* 0x0000000102117810 */ /* 0x004fe40007ffe011 */
[----:B------:R-:W-:Y:S02]  /*0400*/  VIMNMX R11, PT, PT, R11, 0x1, !PT ;  /* 0x000000010b0b7848 */ /* 0x000fe40007fe0100 */
[----:B------:R-:W-:-:S03]  /*0410*/  VIMNMX R17, PT, PT, R17, UR9, PT ;  /* 0x0000000911117c48 */ /* 0x000fc6000bfe0100 */
[----:B------:R-:W-:Y:S01]  /*0420*/  IMAD R16, R11, UR9, R11 ;  /* 0x000000090b107c24 */ /* 0x000fe2000f8e020b */
[----:B------:R-:W-:Y:S01]  /*0430*/  VIMNMX R17, PT, PT, R17, 0x1, !PT ;  /* 0x0000000111117848 */ /* 0x000fe20007fe0100 */
[----:B-----5:R-:W2:Y:S01]  /*0440*/  F2I.CEIL.NTZ R11, R12 ;  /* 0x0000000c000b7305 */ /* 0x020ea2000020b100 */
[----:B0-----:R-:W-:Y:S01]  /*0450*/  VIADDMNMX.RELU R9, R5, R0, UR4, PT ;  /* 0x0000000405097e46 */ /* 0x001fe2000b801100 */
[----:B-1----:R-:W-:Y:S01]  /*0460*/  IMAD.WIDE R4, R4, 0x4, R6 ;  /* 0x0000000404047825 */ /* 0x002fe200078e0206 */
[----:B------:R-:W-:Y:S01]  /*0470*/  IADD3 R7, PT, PT, R17, R16, RZ ;  /* 0x0000001011077210 */ /* 0x000fe20007ffe0ff */
[----:B------:R-:W-:Y:S02]  /*0480*/  UIADD3 UR4, UPT, UPT, UR9, -0x1, URZ ;  /* 0xffffffff09047890 */ /* 0x000fe4000fffe0ff */
[----:B------:R-:W-:Y:S02]  /*0490*/  IMAD R14, R9, UR9, R9 ;  /* 0x00000009090e7c24 */ /* 0x000fe4000f8e0209 */
[----:B------:R-:W-:-:S04]  /*04a0*/  IMAD.WIDE.U32 R6, R7, 0x4, R4 ;  /* 0x0000000407067825 */ /* 0x000fc800078e0004 */
[----:B------:R-:W-:Y:S02]  /*04b0*/  IMAD.IADD R9, R17, 0x1, R14 ;  /* 0x0000000111097824 */ /* 0x000fe400078e020e */
[----:B------:R-:W3:Y:S01]  /*04c0*/  LDG.E R17, desc[UR6][R6.64] ;  /* 0x0000000606117981 */ /* 0x000ee2000c1e1900 */
[----:B--2---:R-:W-:Y:S01]  /*04d0*/  VIADDMNMX.RELU R13, R11, R2, UR4, PT ;  /* 0x000000040b0d7e46 */ /* 0x004fe2000b801102 */
[----:B------:R-:W-:-:S03]  /*04e0*/  IMAD.WIDE.U32 R8, R9, 0x4, R4 ;  /* 0x0000000409087825 */ /* 0x000fc600078e0004 */
[C---:B------:R-:W-:Y:S02]  /*04f0*/  IADD3 R11, PT, PT, R13.reuse, R16, RZ ;  /* 0x000000100d0b7210 */ /* 0x040fe40007ffe0ff */
[----:B------:R0:W2:Y:S01]  /*0500*/  LDG.E R16, desc[UR6][R8.64] ;  /* 0x0000000608107981 */ /* 0x0000a2000c1e1900 */
[----:B------:R-:W-:Y:S02]  /*0510*/  IMAD.IADD R15, R13, 0x1, R14 ;  /* 0x000000010d0f7824 */ /* 0x000fe400078e020e */
[----:B------:R-:W-:-:S04]  /*0520*/  IMAD.WIDE.U32 R10, R11, 0x4, R4 ;  /* 0x000000040b0a7825 */ /* 0x000fc800078e0004 */
[----:B------:R-:W-:Y:S02]  /*0530*/  IMAD.WIDE.U32 R14, R15, 0x4, R4 ;  /* 0x000000040f0e7825 */ /* 0x000fe400078e0004 */
[----:B------:R-:W4:Y:S01]  /*0540*/  LDG.E R10, desc[UR6][R10.64] ;  /* 0x000000060a0a7981 */ /* 0x000f22000c1e1900 */
[----:B0-----:R-:W0:Y:S03]  /*0550*/  LDC.64 R8, c[0x0][0x390] ;  /* 0x0000e400ff087b82 */ /* 0x001e260000000a00 */
[----:B------:R-:W5:Y:S01]  /*0560*/  LDG.E R14, desc[UR6][R14.64] ;  /* 0x000000060e0e7981 */ /* 0x000f62000c1e1900 */
[----:B------:R-:W-:-:S04]  /*0570*/  IMAD R3, R3, UR8, R0 ;  /* 0x0000000803037c24 */ /* 0x000fc8000f8e0200 */
[----:B------:R-:W-:-:S04]  /*0580*/  IMAD R3, R3, UR9, R2 ;  /* 0x0000000903037c24 */ /* 0x000fc8000f8e0202 */
[----:B0-----:R-:W-:Y:S01]  /*0590*/  IMAD.WIDE R2, R3, 0x4, R8 ;  /* 0x0000000403027825 */ /* 0x001fe200078e0208 */
[----:B---3--:R-:W0:Y:S08]  /*05a0*/  F2F.F64.F32 R4, R17 ;  /* 0x0000001100047310 */ /* 0x008e300000201800 */
[----:B--2---:R-:W1:Y:S01]  /*05b0*/  F2F.F64.F32 R6, R16 ;  /* 0x0000001000067310 */ /* 0x004e620000201800 */
[----:B0-----:R-:W-:-:S07]  /*05c0*/  DADD R4, RZ, R4 ;  /* 0x00000000ff047229 */ /* 0x001fce0000000004 */
[----:B----4-:R-:W0:Y:S01]  /*05d0*/  F2F.F64.F32 R12, R10 ;  /* 0x0000000a000c7310 */ /* 0x010e220000201800 */
[----:B-1----:R-:W-:-:S07]  /*05e0*/  DADD R4, R4, -R6 ;  /* 0x0000000004047229 */ /* 0x002fce0000000806 */
[----:B-----5:R-:W1:Y:S01]  /*05f0*/  F2F.F64.F32 R6, R14 ;  /* 0x0000000e00067310 */ /* 0x020e620000201800 */
[----:B0-----:R-:W-:-:S08]  /*0600*/  DADD R4, R4, -R12 ;  /* 0x0000000004047229 */ /* 0x001fd0000000080c */
[----:B-1----:R-:W-:-:S10]  /*0610*/  DADD R4, R4, R6 ;  /* 0x0000000004047229 */ /* 0x002fd40000000006 */
[----:B------:R-:W0:Y:S02]  /*0620*/  F2F.F32.F64 R5, R4 ;  /* 0x0000000400057310 */ /* 0x000e240000301000 */
[----:B0-----:R-:W-:Y:S01]  /*0630*/  STG.E desc[UR6][R2.64], R5 ;  /* 0x0000000502007986 */ /* 0x001fe2000c101906 */
[----:B------:R-:W-:Y:S05]  /*0640*/  EXIT ;  /* 0x000000000000794d */ /* 0x000fea0003800000 */
.L_x_23:
        /* <DEDUP_REMOVED lines=11> */
.L_x_36:


//--------------------- .nv.shared.reserved.0     --------------------------
	.section	.nv.shared.reserved.0,"aw",@nobits
	.weak		__nv_reservedSMEM_offset_0_alias
	.size		__nv_reservedSMEM_offset_0_alias, 0, 64
	.other		__nv_reservedSMEM_offset_0_alias,@"STO_CUDA_RESERVED_SHARED STV_DEFAULT"
__nv_reservedSMEM_offset_0_alias:
	.zero		0
	.zero		64


//--------------------- .nv.constant0.dirtyFixWindowsKernel --------------------------
	.section	.nv.constant0.dirtyFixWindowsKernel,"a",@progbits
	.sectionflags	@""
	.align	4
.nv.constant0.dirtyFixWindowsKernel:
	.zero		944


//--------------------- .nv.constant0.yMinDeltaIntegralKernel --------------------------
	.section	.nv.constant0.yMinDeltaIntegralKernel,"a",@progbits
	.sectionflags	@""
	.align	4
.nv.constant0.yMinDeltaIntegralKernel:
	.zero		952


//--------------------- .nv.constant0.yMaxDeltaIntegralKernel --------------------------
	.section	.nv.constant0.yMaxDeltaIntegralKernel,"a",@progbits
	.sectionflags	@""
	.align	4
.nv.constant0.yMaxDeltaIntegralKernel:
	.zero		952


//--------------------- .nv.constant0.xMinDeltaIntegralKernel --------------------------
	.section	.nv.constant0.xMinDeltaIntegralKernel,"a",@progbits
	.sectionflags	@""
	.align	4
.nv.constant0.xMinDeltaIntegralKernel:
	.zero		952


//--------------------- .nv.constant0.xMaxDeltaIntegralKernel --------------------------
	.section	.nv.constant0.xMaxDeltaIntegralKernel,"a",@progbits
	.sectionflags	@""
	.align	4
.nv.constant0.xMaxDeltaIntegralKernel:
	.zero		952


//--------------------- .nv.constant0.yMinDeltaIntegralFracKernel --------------------------
	.section	.nv.constant0.yMinDeltaIntegralFracKernel,"a",@progbits
	.sectionflags	@""
	.align	4
.nv.constant0.yMinDeltaIntegralFracKernel:
	.zero		964


//--------------------- .nv.constant0.yMaxDeltaIntegralFracKernel --------------------------
	.section	.nv.constant0.yMaxDeltaIntegralFracKernel,"a",@progbits
	.sectionflags	@""
	.align	4
.nv.constant0.yMaxDeltaIntegralFracKernel:
	.zero		964


//--------------------- .nv.constant0.xMinDeltaIntegralFracKernel --------------------------
	.section	.nv.constant0.xMinDeltaIntegralFracKernel,"a",@progbits
	.sectionflags	@""
	.align	4
.nv.constant0.xMinDeltaIntegralFracKernel:
	.zero		964


//--------------------- .nv.constant0.xMaxDeltaIntegralFracKernel --------------------------
	.section	.nv.constant0.xMaxDeltaIntegralFracKernel,"a",@progbits
	.sectionflags	@""
	.align	4
.nv.constant0.xMaxDeltaIntegralFracKernel:
	.zero		964


//--------------------- .nv.constant0.updateGradInputFracKernel --------------------------
	.section	.nv.constant0.updateGradInputFracKernel,"a",@progbits
	.sectionflags	@""
	.align	4
.nv.constant0.updateGradInputFracKernel:
	.zero		976


//--------------------- .nv.constant0.updateGradInputKernel --------------------------
	.section	.nv.constant0.updateGradInputKernel,"a",@progbits
	.sectionflags	@""
	.align	4
.nv.constant0.updateGradInputKernel:
	.zero		960


//--------------------- .nv.constant0._Z32forwardNoNormReplicateFracKernelPfiS_iiiiS_S_S_S_S_iiPKf --------------------------
	.section	.nv.constant0._Z32forwardNoNormReplicateFracKernelPfiS_iiiiS_S_S_S_S_iiPKf,"a",@progbits
	.sectionflags	@""
	.align	4
.nv.constant0._Z32forwardNoNormReplicateFracKernelPfiS_iiiiS_S_S_S_S_iiPKf:
	.zero		992


//--------------------- .nv.constant0._Z28forwardNoNormReplicateKernelPfiS_iiiiS_S_S_S_ --------------------------
	.section	.nv.constant0._Z28forwardNoNormReplicateKernelPfiS_iiiiS_S_S_S_,"a",@progbits
	.sectionflags	@""
	.align	4
.nv.constant0._Z28forwardNoNormReplicateKernelPfiS_iiiiS_S_S_S_:
	.zero		968


//--------------------- SYMBOLS --------------------------

	.type		.nv.reservedSmem.offset0,@object
	.size		.nv.reservedSmem.offset0,0x4
